	.target	sm_80

	.elftype	@"ET_EXEC"


//--------------------- .note.nv.tkinfo           --------------------------
	.section	.note.nv.tkinfo,"",@"SHT_NOTE"
	.sectionflags	@"SHF_NOTE_NV_TKINFO"
	.tkinfo
        /*0018*/ 	.word	0x00000002
        /*0030*/ 	.string	""
        /*0030*/ 	.string	"ptxas"
        /*0030*/ 	.string	"Cuda compilation tools, release 13.0, V13.0.88"
        /*0030*/ 	.string	"Build cuda_13.0.r13.0/compiler.36424714_0"
        /*0030*/ 	.string	"-v  -suppress-debug-info  -lineinfo  -arch sm_80 "



//--------------------- .note.nv.cuinfo           --------------------------
	.section	.note.nv.cuinfo,"",@"SHT_NOTE"
	.sectionflags	@"SHF_NOTE_NV_CUINFO"
        /*0018*/ 	.short	0x0002
        /*001a*/ 	.short	0x0050
        /*001c*/ 	.short	0x0082
	.zero		2


//--------------------- .nv.info                  --------------------------
	.section	.nv.info,"",@"SHT_CUDA_INFO"
	.align	4


	//----- nvinfo : EIATTR_REGCOUNT
	.align		4
        /*0000*/ 	.byte	0x04, 0x2f
        /*0002*/ 	.short	(.L_1 - .L_0)
	.align		4
.L_0:
        /*0004*/ 	.word	index@(matmul_kernel)
        /*0008*/ 	.word	0x000000ff


	//----- nvinfo : EIATTR_FRAME_SIZE
	.align		4
.L_1:
        /*000c*/ 	.byte	0x04, 0x11
        /*000e*/ 	.short	(.L_3 - .L_2)
	.align		4
.L_2:
        /*0010*/ 	.word	index@(matmul_kernel)
        /*0014*/ 	.word	0x00000158


	//----- nvinfo : EIATTR_MIN_STACK_SIZE
	.align		4
.L_3:
        /*0018*/ 	.byte	0x04, 0x12
        /*001a*/ 	.short	(.L_5 - .L_4)
	.align		4
.L_4:
        /*001c*/ 	.word	index@(matmul_kernel)
        /*0020*/ 	.word	0x00000158
.L_5:


//--------------------- .nv.info.matmul_kernel    --------------------------
	.section	.nv.info.matmul_kernel,"",@"SHT_CUDA_INFO"
	.sectionflags	@""
	.align	4


	//----- nvinfo : EIATTR_CUDA_API_VERSION
	.align		4
        /*0000*/ 	.byte	0x04, 0x37
        /*0002*/ 	.short	(.L_7 - .L_6)
.L_6:
        /*0004*/ 	.word	0x00000082


	//----- nvinfo : EIATTR_SW2861232_WAR
	.align		4
.L_7:
        /*0008*/ 	.byte	0x01, 0x35
	.zero		2


	//----- nvinfo : EIATTR_PARAM_CBANK
	.align		4
        /*000c*/ 	.byte	0x04, 0x0a
        /*000e*/ 	.short	(.L_9 - .L_8)
	.align		4
.L_8:
        /*0010*/ 	.word	index@(.nv.constant0.matmul_kernel)
        /*0014*/ 	.short	0x0160
        /*0016*/ 	.short	0x0050


	//----- nvinfo : EIATTR_CBANK_PARAM_SIZE
	.align		4
.L_9:
        /*0018*/ 	.byte	0x03, 0x19
        /*001a*/ 	.short	0x0050


	//----- nvinfo : EIATTR_KPARAM_INFO
	.align		4
        /*001c*/ 	.byte	0x04, 0x17
        /*001e*/ 	.short	(.L_11 - .L_10)
.L_10:
        /*0020*/ 	.word	0x00000000
        /*0024*/ 	.short	0x000d
        /*0026*/ 	.short	0x0048
        /*0028*/ 	.byte	0x00, 0xf4, 0x21, 0x00


	//----- nvinfo : EIATTR_KPARAM_INFO
	.align		4
.L_11:
        /*002c*/ 	.byte	0x04, 0x17
        /*002e*/ 	.short	(.L_13 - .L_12)
.L_12:
        /*0030*/ 	.word	0x00000000
        /*0034*/ 	.short	0x000c
        /*0036*/ 	.short	0x0040
        /*0038*/ 	.byte	0x00, 0xf4, 0x21, 0x00


	//----- nvinfo : EIATTR_KPARAM_INFO
	.align		4
.L_13:
        /*003c*/ 	.byte	0x04, 0x17
        /*003e*/ 	.short	(.L_15 - .L_14)
.L_14:
        /*0040*/ 	.word	0x00000000
        /*0044*/ 	.short	0x000b
        /*0046*/ 	.short	0x0038
        /*0048*/ 	.byte	0x00, 0xf0, 0x11, 0x00


	//----- nvinfo : EIATTR_KPARAM_INFO
	.align		4
.L_15:
        /*004c*/ 	.byte	0x04, 0x17
        /*004e*/ 	.short	(.L_17 - .L_16)
.L_16:
        /*0050*/ 	.word	0x00000000
        /*0054*/ 	.short	0x000a
        /*0056*/ 	.short	0x0034
        /*0058*/ 	.byte	0x00, 0xf0, 0x11, 0x00


	//----- nvinfo : EIATTR_KPARAM_INFO
	.align		4
.L_17:
        /*005c*/ 	.byte	0x04, 0x17
        /*005e*/ 	.short	(.L_19 - .L_18)
.L_18:
        /*0060*/ 	.word	0x00000000
        /*0064*/ 	.short	0x0009
        /*0066*/ 	.short	0x0030
        /*0068*/ 	.byte	0x00, 0xf0, 0x11, 0x00


	//----- nvinfo : EIATTR_KPARAM_INFO
	.align		4
.L_19:
        /*006c*/ 	.byte	0x04, 0x17
        /*006e*/ 	.short	(.L_21 - .L_20)
.L_20:
        /*0070*/ 	.word	0x00000000
        /*0074*/ 	.short	0x0008
        /*0076*/ 	.short	0x002c
        /*0078*/ 	.byte	0x00, 0xf0, 0x11, 0x00


	//----- nvinfo : EIATTR_KPARAM_INFO
	.align		4
.L_21:
        /*007c*/ 	.byte	0x04, 0x17
        /*007e*/ 	.short	(.L_23 - .L_22)
.L_22:
        /*0080*/ 	.word	0x00000000
        /*0084*/ 	.short	0x0007
        /*0086*/ 	.short	0x0028
        /*0088*/ 	.byte	0x00, 0xf0, 0x11, 0x00


	//----- nvinfo : EIATTR_KPARAM_INFO
	.align		4
.L_23:
        /*008c*/ 	.byte	0x04, 0x17
        /*008e*/ 	.short	(.L_25 - .L_24)
.L_24:
        /*0090*/ 	.word	0x00000000
        /*0094*/ 	.short	0x0006
        /*0096*/ 	.short	0x0024
        /*0098*/ 	.byte	0x00, 0xf0, 0x11, 0x00


	//----- nvinfo : EIATTR_KPARAM_INFO
	.align		4
.L_25:
        /*009c*/ 	.byte	0x04, 0x17
        /*009e*/ 	.short	(.L_27 - .L_26)
.L_26:
        /*00a0*/ 	.word	0x00000000
        /*00a4*/ 	.short	0x0005
        /*00a6*/ 	.short	0x0020
        /*00a8*/ 	.byte	0x00, 0xf0, 0x11, 0x00


	//----- nvinfo : EIATTR_KPARAM_INFO
	.align		4
.L_27:
        /*00ac*/ 	.byte	0x04, 0x17
        /*00ae*/ 	.short	(.L_29 - .L_28)
.L_28:
        /*00b0*/ 	.word	0x00000000
        /*00b4*/ 	.short	0x0004
        /*00b6*/ 	.short	0x001c
        /*00b8*/ 	.byte	0x00, 0xf0, 0x11, 0x00


	//----- nvinfo : EIATTR_KPARAM_INFO
	.align		4
.L_29:
        /*00bc*/ 	.byte	0x04, 0x17
        /*00be*/ 	.short	(.L_31 - .L_30)
.L_30:
        /*00c0*/ 	.word	0x00000000
        /*00c4*/ 	.short	0x0003
        /*00c6*/ 	.short	0x0018
        /*00c8*/ 	.byte	0x00, 0xf0, 0x11, 0x00


	//----- nvinfo : EIATTR_KPARAM_INFO
	.align		4
.L_31:
        /*00cc*/ 	.byte	0x04, 0x17
        /*00ce*/ 	.short	(.L_33 - .L_32)
.L_32:
        /*00d0*/ 	.word	0x00000000
        /*00d4*/ 	.short	0x0002
        /*00d6*/ 	.short	0x0010
        /*00d8*/ 	.byte	0x00, 0xf4, 0x21, 0x00


	//----- nvinfo : EIATTR_KPARAM_INFO
	.align		4
.L_33:
        /*00dc*/ 	.byte	0x04, 0x17
        /*00de*/ 	.short	(.L_35 - .L_34)
.L_34:
        /*00e0*/ 	.word	0x00000000
        /*00e4*/ 	.short	0x0001
        /*00e6*/ 	.short	0x0008
        /*00e8*/ 	.byte	0x00, 0xf4, 0x21, 0x00


	//----- nvinfo : EIATTR_KPARAM_INFO
	.align		4
.L_35:
        /*00ec*/ 	.byte	0x04, 0x17
        /*00ee*/ 	.short	(.L_37 - .L_36)
.L_36:
        /*00f0*/ 	.word	0x00000000
        /*00f4*/ 	.short	0x0000
        /*00f6*/ 	.short	0x0000
        /*00f8*/ 	.byte	0x00, 0xf4, 0x21, 0x00


	//----- nvinfo : EIATTR_MAXREG_COUNT
	.align		4
.L_37:
        /*00fc*/ 	.byte	0x03, 0x1b
        /*00fe*/ 	.short	0x00ff


	//----- nvinfo : EIATTR_NUM_BARRIERS
	.align		4
        /*0100*/ 	.byte	0x02, 0x4c
        /*0102*/ 	.byte	0x01
	.zero		1


	//----- nvinfo : EIATTR_ANNOTATIONS
	.align		4
        /*0104*/ 	.byte	0x04, 0x55
        /*0106*/ 	.short	(.L_39 - .L_38)


	//   ....[0]....
.L_38:
        /*0108*/ 	.word	0x00000001
        /*010c*/ 	.byte	0xb0, 0x14, 0x00, 0x00, 0x01, 0x00, 0x00, 0x00, 0x90, 0x69, 0x00, 0x00, 0x01, 0x00, 0x00, 0x00
        /* <DEDUP_REMOVED lines=84> */
        /*065c*/ 	.byte	0xc0, 0xb3, 0x00, 0x00


	//----- nvinfo : EIATTR_MERCURY_ISA_VERSION
	.align		4
.L_39:
        /*0660*/ 	.byte	0x03, 0x5f
        /*0662*/ 	.short	0x0000


	//----- nvinfo : EIATTR_EXIT_INSTR_OFFSETS
	.align		4
        /*0664*/ 	.byte	0x04, 0x1c
        /*0666*/ 	.short	(.L_41 - .L_40)


	//   ....[0]....
.L_40:
        /*0668*/ 	.word	0x0000ef70


	//   ....[1]....
        /*066c*/ 	.word	0x0000ef90


	//----- nvinfo : EIATTR_REQNTID
	.align		4
.L_41:
        /*0670*/ 	.byte	0x04, 0x10
        /*0672*/ 	.short	(.L_43 - .L_42)
.L_42:
        /*0674*/ 	.word	0x00000080
        /*0678*/ 	.word	0x00000001
        /*067c*/ 	.word	0x00000001
.L_43:


//--------------------- .nv.callgraph             --------------------------
	.section	.nv.callgraph,"",@"SHT_CUDA_CALLGRAPH"
	.align	4
	.sectionentsize	8
	.align		4
        /*0000*/ 	.word	0x00000000
	.align		4
        /*0004*/ 	.word	0xffffffff
	.align		4
        /*0008*/ 	.word	0x00000000
	.align		4
        /*000c*/ 	.word	0xfffffffe
	.align		4
        /*0010*/ 	.word	0x00000000
	.align		4
        /*0014*/ 	.word	0xfffffffd
	.align		4
        /*0018*/ 	.word	0x00000000
	.align		4
        /*001c*/ 	.word	0xfffffffc


//--------------------- .nv.rel.action            --------------------------
	.section	.nv.rel.action,"",@"SHT_CUDA_RELOCINFO"
	.align	8
	.sectionentsize	8
        /*0000*/ 	.byte	0x73, 0x00, 0x00, 0x00, 0x00, 0x00, 0x00, 0x00, 0x00, 0x00, 0x00, 0x11, 0x25, 0x00, 0x05, 0x36


//--------------------- .nv.constant0.matmul_kernel --------------------------
	.section	.nv.constant0.matmul_kernel,"a",@progbits
	.sectionflags	@""
	.align	4
.nv.constant0.matmul_kernel:
	.zero		432


//--------------------- .text.matmul_kernel       --------------------------
	.section	.text.matmul_kernel,"ax",@progbits
	.sectioninfo	@"SHI_REGISTERS=255"
	.align	128
        .global         matmul_kernel
        .type           matmul_kernel,@function
        .size           matmul_kernel,(.L_x_4 - matmul_kernel)
        .other          matmul_kernel,@"STO_CUDA_ENTRY STV_DEFAULT"
matmul_kernel:
.text.matmul_kernel:
[----:B------:R-:W-:-:S03]  /*0000*/  IMAD.MOV.U32 R1, RZ, RZ, c[0x0][0x28] ;  /* 0x00000a00ff017624 */ /* 0x000fc600078e00ff */
[----:B------:R-:W-:Y:S01]  /*0010*/  IMAD.MOV.U32 R6, RZ, RZ, 0x7f ;  /* 0x0000007fff067424 */ /* 0x000fe200078e00ff */
[----:B------:R-:W1:Y:S01]  /*0020*/  S2R R5, SR_CTAID.X ;  /* 0x0000000000057919 */ /* 0x000e620000002500 */
[----:B------:R-:W-:Y:S01]  /*0030*/  IADD3 R1, R1, -0x158, RZ ;  /* 0xfffffea801017810 */ /* 0x000fe20007ffe0ff */
[----:B------:R-:W-:Y:S01]  /*0040*/  IMAD.MOV.U32 R210, RZ, RZ, c[0x0][0x188] ;  /* 0x00006200ffd27624 */ /* 0x000fe200078e00ff */
[----:B------:R-:W-:Y:S01]  /*0050*/  ULDC.64 UR4, c[0x0][0x118] ;  /* 0x0000460000047ab9 */ /* 0x000fe20000000a00 */
[----:B------:R-:W-:Y:S01]  /*0060*/  IADD3 R0, R6, c[0x0][0x17c], RZ ;  /* 0x00005f0006007a10 */ /* 0x000fe20007ffe0ff */
[----:B------:R-:W2:Y:S01]  /*0070*/  S2R R30, SR_TID.X ;  /* 0x00000000001e7919 */ /* 0x000ea20000002100 */
[C---:B------:R-:W-:Y:S02]  /*0080*/  IMAD.SHL.U32 R58, R210.reuse, 0x2, RZ ;  /* 0x00000002d23a7824 */ /* 0x040fe400078e00ff */
[----:B------:R-:W-:Y:S01]  /*0090*/  SHF.R.S32.HI R3, RZ, 0x1f, R0 ;  /* 0x0000001fff037819 */ /* 0x000fe20000011400 */
[----:B------:R-:W-:-:S02]  /*00a0*/  IMAD.SHL.U32 R216, R210, 0x4, RZ ;  /* 0x00000004d2d87824 */ /* 0x000fc400078e00ff */
[C---:B------:R-:W-:Y:S01]  /*00b0*/  IMAD R232, R210.reuse, 0xc, RZ ;  /* 0x0000000cd2e87824 */ /* 0x040fe200078e02ff */
[----:B------:R-:W-:Y:S01]  /*00c0*/  LEA.HI R3, R3, R0, RZ, 0x7 ;  /* 0x0000000003037211 */ /* 0x000fe200078f38ff */
[C---:B------:R-:W-:Y:S02]  /*00d0*/  IMAD R56, R210.reuse, 0x3, RZ ;  /* 0x00000003d2387824 */ /* 0x040fe400078e02ff */
[C---:B------:R-:W-:Y:S01]  /*00e0*/  IMAD R28, R210.reuse, 0x6, RZ ;  /* 0x00000006d21c7824 */ /* 0x040fe200078e02ff */
[----:B------:R-:W-:Y:S01]  /*00f0*/  SHF.R.S32.HI R3, RZ, 0x7, R3 ;  /* 0x00000007ff037819 */ /* 0x000fe20000011403 */
[C---:B------:R-:W-:Y:S02]  /*0100*/  IMAD R248, R210.reuse, 0x14, RZ ;  /* 0x00000014d2f87824 */ /* 0x040fe400078e02ff */
[----:B------:R-:W-:Y:S02]  /*0110*/  IMAD R54, R210, 0x5, RZ ;  /* 0x00000005d2367824 */ /* 0x000fe400078e02ff */
[----:B------:R-:W-:-:S02]  /*0120*/  IMAD.SHL.U32 R4, R3, 0x8, RZ ;  /* 0x0000000803047824 */ /* 0x000fc400078e00ff */
[C---:B------:R-:W-:Y:S01]  /*0130*/  IMAD.SHL.U32 R201, R210.reuse, 0x8, RZ ;  /* 0x00000008d2c97824 */ /* 0x040fe200078e00ff */
[----:B-1----:R-:W-:Y:S01]  /*0140*/  IABS R10, R5 ;  /* 0x00000005000a7213 */ /* 0x002fe20000000000 */
[C---:B------:R-:W-:Y:S01]  /*0150*/  IMAD R181, R210.reuse, 0x28, RZ ;  /* 0x00000028d2b57824 */ /* 0x040fe200078e02ff */
[-C--:B------:R-:W-:Y:S01]  /*0160*/  IABS R7, R4.reuse ;  /* 0x0000000400077213 */ /* 0x080fe20000000000 */
[C---:B------:R-:W-:Y:S01]  /*0170*/  IMAD R203, R210.reuse, 0x7, RZ ;  /* 0x00000007d2cb7824 */ /* 0x040fe200078e02ff */
[----:B------:R-:W-:Y:S01]  /*0180*/  IABS R11, R4 ;  /* 0x00000004000b7213 */ /* 0x000fe20000000000 */
[----:B------:R-:W-:Y:S01]  /*0190*/  IMAD R228, R210, 0xa, RZ ;  /* 0x0000000ad2e47824 */ /* 0x000fe200078e02ff */
[----:B------:R-:W1:Y:S01]  /*01a0*/  I2F.RP R0, R7 ;  /* 0x0000000700007306 */ /* 0x000e620000209400 */
[----:B--2---:R-:W-:Y:S01]  /*01b0*/  LOP3.LUT R26, R30, 0x7f, RZ, 0xc0, !PT ;  /* 0x0000007f1e1a7812 */ /* 0x004fe200078ec0ff */
[----:B------:R-:W-:Y:S01]  /*01c0*/  IMAD R133, R210, 0x24, RZ ;  /* 0x00000024d2857824 */ /* 0x000fe200078e02ff */
[----:B------:R-:W-:Y:S01]  /*01d0*/  LOP3.LUT R24, R30, 0x1f, RZ, 0xc0, !PT ;  /* 0x0000001f1e187812 */ /* 0x000fe200078ec0ff */
[----:B------:R-:W-:-:S02]  /*01e0*/  IMAD R119, R210, 0x30, RZ ;  /* 0x00000030d2777824 */ /* 0x000fc400078e02ff */
[----:B------:R-:W-:Y:S02]  /*01f0*/  IMAD R226, R210, 0x9, RZ ;  /* 0x00000009d2e27824 */ /* 0x000fe400078e02ff */
[----:B------:R-:W-:Y:S02]  /*0200*/  IMAD R52, R24, c[0x0][0x18c], RZ ;  /* 0x0000630018347a24 */ /* 0x000fe400078e02ff */
[C---:B------:R-:W-:Y:S02]  /*0210*/  IMAD R225, R210.reuse, 0x2c, RZ ;  /* 0x0000002cd2e17824 */ /* 0x040fe400078e02ff */
[C---:B------:R-:W-:Y:S02]  /*0220*/  IMAD R183, R210.reuse, 0x38, RZ ;  /* 0x00000038d2b77824 */ /* 0x040fe400078e02ff */
[C---:B------:R-:W-:Y:S01]  /*0230*/  IMAD R230, R210.reuse, 0xb, RZ ;  /* 0x0000000bd2e67824 */ /* 0x040fe200078e02ff */
[----:B-1----:R-:W1:Y:S01]  /*0240*/  MUFU.RCP R0, R0 ;  /* 0x0000000000007308 */ /* 0x002e620000001000 */
[----:B------:R-:W-:-:S02]  /*0250*/  IMAD R236, R210, 0xe, RZ ;  /* 0x0000000ed2ec7824 */ /* 0x000fc400078e02ff */
[C---:B------:R-:W-:Y:S02]  /*0260*/  IMAD R135, R210.reuse, 0x34, RZ ;  /* 0x00000034d2877824 */ /* 0x040fe400078e02ff */
[C---:B------:R-:W-:Y:S02]  /*0270*/  IMAD R234, R210.reuse, 0xd, RZ ;  /* 0x0000000dd2ea7824 */ /* 0x040fe400078e02ff */
[C---:B------:R-:W-:Y:S02]  /*0280*/  IMAD.SHL.U32 R240, R210.reuse, 0x10, RZ ;  /* 0x00000010d2f07824 */ /* 0x040fe400078e00ff */
[C---:B------:R-:W-:Y:S02]  /*0290*/  IMAD R197, R210.reuse, 0x48, RZ ;  /* 0x00000048d2c57824 */ /* 0x040fe400078e02ff */
[C---:B------:R-:W-:Y:S02]  /*02a0*/  IMAD R238, R210.reuse, 0xf, RZ ;  /* 0x0000000fd2ee7824 */ /* 0x040fe400078e02ff */
[----:B------:R-:W-:-:S02]  /*02b0*/  IMAD R244, R210, 0x12, RZ ;  /* 0x00000012d2f47824 */ /* 0x000fc400078e02ff */
[----:B------:R-:W-:Y:S01]  /*02c0*/  IMAD R137, R210, 0x44, RZ ;  /* 0x00000044d2897824 */ /* 0x000fe200078e02ff */
[----:B-1----:R-:W-:Y:S01]  /*02d0*/  IADD3 R2, R0, 0xffffffe, RZ ;  /* 0x0ffffffe00027810 */ /* 0x002fe20007ffe0ff */
[----:B------:R-:W-:Y:S02]  /*02e0*/  IMAD.MOV R0, RZ, RZ, -R11 ;  /* 0x000000ffff007224 */ /* 0x000fe400078e0a0b */
[C---:B------:R-:W-:Y:S01]  /*02f0*/  IMAD R123, R210.reuse, 0x50, RZ ;  /* 0x00000050d27b7824 */ /* 0x040fe200078e02ff */
[----:B------:R1:W2:Y:S01]  /*0300*/  F2I.FTZ.U32.TRUNC.NTZ R3, R2 ;  /* 0x0000000200037305 */ /* 0x0002a2000021f000 */
[C---:B------:R-:W-:Y:S02]  /*0310*/  IMAD R242, R210.reuse, 0x11, RZ ;  /* 0x00000011d2f27824 */ /* 0x040fe400078e02ff */
[C---:B------:R-:W-:Y:S02]  /*0320*/  IMAD R213, R210.reuse, 0x58, RZ ;  /* 0x00000058d2d57824 */ /* 0x040fe400078e02ff */
[----:B------:R-:W-:-:S02]  /*0330*/  IMAD R246, R210, 0x13, RZ ;  /* 0x00000013d2f67824 */ /* 0x000fc400078e02ff */
[C---:B------:R-:W-:Y:S02]  /*0340*/  IMAD R252, R210.reuse, 0x16, RZ ;  /* 0x00000016d2fc7824 */ /* 0x040fe400078e02ff */
[----:B-1----:R-:W-:Y:S02]  /*0350*/  IMAD.MOV.U32 R2, RZ, RZ, RZ ;  /* 0x000000ffff027224 */ /* 0x002fe400078e00ff */
[C---:B------:R-:W-:Y:S02]  /*0360*/  IMAD R139, R210.reuse, 0x54, RZ ;  /* 0x00000054d28b7824 */ /* 0x040fe400078e02ff */
[C---:B------:R-:W-:Y:S02]  /*0370*/  IMAD R125, R210.reuse, 0x60, RZ ;  /* 0x00000060d27d7824 */ /* 0x040fe400078e02ff */
[----:B------:R-:W-:Y:S02]  /*0380*/  IMAD R250, R210, 0x15, RZ ;  /* 0x00000015d2fa7824 */ /* 0x000fe400078e02ff */
[----:B--2---:R-:W-:-:S02]  /*0390*/  IMAD.MOV R8, RZ, RZ, -R3 ;  /* 0x000000ffff087224 */ /* 0x004fc400078e0a03 */
[----:B------:R-:W-:Y:S02]  /*03a0*/  IMAD R215, R210, 0x68, RZ ;  /* 0x00000068d2d77824 */ /* 0x000fe400078e02ff */
[----:B------:R-:W-:Y:S02]  /*03b0*/  IMAD R9, R8, R7, RZ ;  /* 0x0000000708097224 */ /* 0x000fe400078e02ff */
[----:B------:R-:W-:Y:S02]  /*03c0*/  IMAD.MOV.U32 R8, RZ, RZ, R10 ;  /* 0x000000ffff087224 */ /* 0x000fe400078e000a */
[----:B------:R-:W-:-:S04]  /*03d0*/  IMAD.HI.U32 R3, R3, R9, R2 ;  /* 0x0000000903037227 */ /* 0x000fc800078e0002 */
[----:B------:R-:W-:Y:S02]  /*03e0*/  IMAD R199, R210, 0x17, RZ ;  /* 0x00000017d2c77824 */ /* 0x000fe400078e02ff */
[----:B------:R-:W-:-:S04]  /*03f0*/  IMAD.HI.U32 R3, R3, R8, RZ ;  /* 0x0000000803037227 */ /* 0x000fc800078e00ff */
[----:B------:R-:W-:Y:S02]  /*0400*/  IMAD R0, R3, R0, R8 ;  /* 0x0000000003007224 */ /* 0x000fe400078e0208 */
[C---:B------:R-:W-:Y:S02]  /*0410*/  IMAD R165, R210.reuse, 0x64, RZ ;  /* 0x00000064d2a57824 */ /* 0x040fe400078e02ff */
[C---:B------:R-:W-:Y:S01]  /*0420*/  IMAD R127, R210.reuse, 0x70, RZ ;  /* 0x00000070d27f7824 */ /* 0x040fe200078e02ff */
[----:B------:R-:W-:Y:S01]  /*0430*/  ISETP.GT.U32.AND P1, PT, R7, R0, PT ;  /* 0x000000000700720c */ /* 0x000fe20003f24070 */
[C---:B------:R-:W-:Y:S02]  /*0440*/  IMAD R219, R210.reuse, 0x78, RZ ;  /* 0x00000078d2db7824 */ /* 0x040fe400078e02ff */
[----:B------:R-:W-:Y:S02]  /*0450*/  IMAD R167, R210, 0x74, RZ ;  /* 0x00000074d2a77824 */ /* 0x000fe400078e02ff */
[----:B------:R-:W-:-:S02]  /*0460*/  IMAD.SHL.U32 R202, R26, 0x4, RZ ;  /* 0x000000041aca7824 */ /* 0x000fc400078e00ff */
[----:B------:R-:W-:-:S05]  /*0470*/  IMAD.MOV.U32 R204, RZ, RZ, 0x1f ;  /* 0x0000001fffcc7424 */ /* 0x000fca00078e00ff */
[----:B------:R-:W-:Y:S01]  /*0480*/  IADD3 R204, R204, c[0x0][0x180], RZ ;  /* 0x00006000cccc7a10 */ /* 0x000fe20007ffe0ff */
[----:B------:R-:W-:Y:S01]  /*0490*/  @!P1 IMAD.IADD R0, R0, 0x1, -R7 ;  /* 0x0000000100009824 */ /* 0x000fe200078e0a07 */
[----:B------:R-:W-:Y:S02]  /*04a0*/  @!P1 IADD3 R3, R3, 0x1, RZ ;  /* 0x0000000103039810 */ /* 0x000fe40007ffe0ff */
[----:B------:R-:W-:Y:S02]  /*04b0*/  ISETP.NE.AND P1, PT, R4, RZ, PT ;  /* 0x000000ff0400720c */ /* 0x000fe40003f25270 */
[----:B------:R-:W-:Y:S02]  /*04c0*/  ISETP.GE.U32.AND P0, PT, R0, R7, PT ;  /* 0x000000070000720c */ /* 0x000fe40003f06070 */
[----:B------:R-:W-:-:S04]  /*04d0*/  LOP3.LUT R0, R5, R4, RZ, 0x3c, !PT ;  /* 0x0000000405007212 */ /* 0x000fc800078e3cff */
[----:B------:R-:W-:Y:S02]  /*04e0*/  ISETP.GE.AND P2, PT, R0, RZ, PT ;  /* 0x000000ff0000720c */ /* 0x000fe40003f46270 */
[----:B------:R-:W-:-:S05]  /*04f0*/  IADD3 R0, R6, c[0x0][0x178], RZ ;  /* 0x00005e0006007a10 */ /* 0x000fca0007ffe0ff */
[----:B------:R-:W-:-:S05]  /*0500*/  @P0 IADD3 R3, R3, 0x1, RZ ;  /* 0x0000000103030810 */ /* 0x000fca0007ffe0ff */
[----:B------:R-:W-:Y:S01]  /*0510*/  IMAD.MOV.U32 R2, RZ, RZ, R3 ;  /* 0x000000ffff027224 */ /* 0x000fe200078e0003 */
[----:B------:R-:W-:-:S03]  /*0520*/  SHF.R.S32.HI R3, RZ, 0x1f, R0 ;  /* 0x0000001fff037819 */ /* 0x000fc60000011400 */
[----:B------:R-:W-:Y:S01]  /*0530*/  @!P2 IMAD.MOV R2, RZ, RZ, -R2 ;  /* 0x000000ffff02a224 */ /* 0x000fe200078e0a02 */
[----:B------:R-:W-:Y:S02]  /*0540*/  @!P1 LOP3.LUT R2, RZ, R4, RZ, 0x33, !PT ;  /* 0x00000004ff029212 */ /* 0x000fe400078e33ff */
[----:B------:R-:W-:-:S03]  /*0550*/  LEA.HI R3, R3, R0, RZ, 0x7 ;  /* 0x0000000003037211 */ /* 0x000fc600078f38ff */
[----:B------:R-:W-:Y:S02]  /*0560*/  IMAD.SHL.U32 R10, R2, 0x8, RZ ;  /* 0x00000008020a7824 */ /* 0x000fe400078e00ff */
[----:B------:R-:W-:-:S03]  /*0570*/  IMAD.MOV R2, RZ, RZ, -R2 ;  /* 0x000000ffff027224 */ /* 0x000fc600078e0a02 */
[----:B------:R-:W-:Y:S01]  /*0580*/  LEA.HI.SX32 R3, R3, -R10, 0x19 ;  /* 0x8000000a03037211 */ /* 0x000fe200078fcaff */
[----:B------:R-:W-:Y:S02]  /*0590*/  IMAD R11, R4, R2, R5 ;  /* 0x00000002040b7224 */ /* 0x000fe400078e0205 */
[----:B------:R-:W-:Y:S01]  /*05a0*/  IMAD.MOV.U32 R2, RZ, RZ, RZ ;  /* 0x000000ffff027224 */ /* 0x000fe200078e00ff */
[----:B------:R-:W-:Y:S02]  /*05b0*/  IMNMX R12, R3, 0x8, PT ;  /* 0x00000008030c7817 */ /* 0x000fe40003800200 */
[----:B------:R-:W-:Y:S02]  /*05c0*/  IABS R4, R11 ;  /* 0x0000000b00047213 */ /* 0x000fe40000000000 */
[----:B------:R-:W-:-:S04]  /*05d0*/  IABS R7, R12 ;  /* 0x0000000c00077213 */ /* 0x000fc80000000000 */
[----:B------:R-:W1:Y:S08]  /*05e0*/  I2F.RP R0, R7 ;  /* 0x0000000700007306 */ /* 0x000e700000209400 */
[----:B-1----:R-:W1:Y:S02]  /*05f0*/  MUFU.RCP R0, R0 ;  /* 0x0000000000007308 */ /* 0x002e640000001000 */
[----:B-1----:R-:W-:-:S02]  /*0600*/  IADD3 R3, R0, 0xffffffe, RZ ;  /* 0x0ffffffe00037810 */ /* 0x002fc40007ffe0ff */
[----:B------:R-:W-:-:S04]  /*0610*/  IABS R0, c[0x0][0x17c] ;  /* 0x00005f0000007a13 */ /* 0x000fc80000000000 */
[----:B------:R-:W1:Y:S08]  /*0620*/  F2I.FTZ.U32.TRUNC.NTZ R3, R3 ;  /* 0x0000000300037305 */ /* 0x000e70000021f000 */
[----:B------:R-:W2:Y:S01]  /*0630*/  I2F.RP R8, R0 ;  /* 0x0000000000087306 */ /* 0x000ea20000209400 */
[----:B-1----:R-:W-:-:S04]  /*0640*/  IMAD.MOV R6, RZ, RZ, -R3 ;  /* 0x000000ffff067224 */ /* 0x002fc800078e0a03 */
[----:B------:R-:W-:Y:S01]  /*0650*/  IMAD R5, R6, R7, RZ ;  /* 0x0000000706057224 */ /* 0x000fe200078e02ff */
[----:B------:R-:W-:-:S03]  /*0660*/  IABS R6, R12 ;  /* 0x0000000c00067213 */ /* 0x000fc60000000000 */
[----:B------:R-:W-:Y:S01]  /*0670*/  IMAD.HI.U32 R2, R3, R5, R2 ;  /* 0x0000000503027227 */ /* 0x000fe200078e0002 */
[----:B--2---:R-:W1:Y:S03]  /*0680*/  MUFU.RCP R8, R8 ;  /* 0x0000000800087308 */ /* 0x004e660000001000 */
[----:B------:R-:W-:Y:S02]  /*0690*/  IMAD.MOV R5, RZ, RZ, -R6 ;  /* 0x000000ffff057224 */ /* 0x000fe400078e0a06 */
[----:B------:R-:W-:Y:S01]  /*06a0*/  IMAD.HI.U32 R3, R2, R4, RZ ;  /* 0x0000000402037227 */ /* 0x000fe200078e00ff */
[----:B------:R-:W-:-:S03]  /*06b0*/  IABS R2, c[0x0][0x178] ;  /* 0x00005e0000027a13 */ /* 0x000fc60000000000 */
[----:B------:R-:W-:Y:S02]  /*06c0*/  IMAD R4, R3, R5, R4 ;  /* 0x0000000503047224 */ /* 0x000fe400078e0204 */
[----:B------:R-:W2:Y:S03]  /*06d0*/  I2F.RP R5, R2 ;  /* 0x0000000200057306 */ /* 0x000ea60000209400 */
[----:B------:R-:W-:Y:S02]  /*06e0*/  ISETP.GT.U32.AND P1, PT, R7, R4, PT ;  /* 0x000000040700720c */ /* 0x000fe40003f24070 */
[----:B-1----:R-:W-:-:S11]  /*06f0*/  IADD3 R6, R8, 0xffffffe, RZ ;  /* 0x0ffffffe08067810 */ /* 0x002fd60007ffe0ff */
[----:B------:R-:W-:Y:S01]  /*0700*/  @!P1 IMAD.IADD R4, R4, 0x1, -R7 ;  /* 0x0000000104049824 */ /* 0x000fe200078e0a07 */
[----:B------:R-:W-:Y:S01]  /*0710*/  @!P1 IADD3 R3, R3, 0x1, RZ ;  /* 0x0000000103039810 */ /* 0x000fe20007ffe0ff */
[----:B--2---:R-:W1:Y:S01]  /*0720*/  MUFU.RCP R5, R5 ;  /* 0x0000000500057308 */ /* 0x004e620000001000 */
[----:B------:R-:W-:Y:S02]  /*0730*/  ISETP.NE.AND P1, PT, R12, RZ, PT ;  /* 0x000000ff0c00720c */ /* 0x000fe40003f25270 */
[----:B------:R-:W-:Y:S02]  /*0740*/  ISETP.GE.U32.AND P0, PT, R4, R7, PT ;  /* 0x000000070400720c */ /* 0x000fe40003f06070 */
[----:B------:R-:W-:-:S03]  /*0750*/  LOP3.LUT R4, R11, R12, RZ, 0x3c, !PT ;  /* 0x0000000c0b047212 */ /* 0x000fc600078e3cff */
[----:B------:R-:W2:Y:S01]  /*0760*/  F2I.FTZ.U32.TRUNC.NTZ R7, R6 ;  /* 0x0000000600077305 */ /* 0x000ea2000021f000 */
[----:B------:R-:W-:-:S07]  /*0770*/  ISETP.GE.AND P2, PT, R4, RZ, PT ;  /* 0x000000ff0400720c */ /* 0x000fce0003f46270 */
[----:B------:R-:W-:Y:S02]  /*0780*/  @P0 IADD3 R3, R3, 0x1, RZ ;  /* 0x0000000103030810 */ /* 0x000fe40007ffe0ff */
[----:B-1----:R-:W-:-:S03]  /*0790*/  IADD3 R4, R5, 0xffffffe, RZ ;  /* 0x0ffffffe05047810 */ /* 0x002fc60007ffe0ff */
[----:B------:R-:W-:Y:S01]  /*07a0*/  IMAD.MOV.U32 R9, RZ, RZ, R3 ;  /* 0x000000ffff097224 */ /* 0x000fe200078e0003 */
[----:B------:R-:W-:Y:S01]  /*07b0*/  SHF.R.U32.HI R3, RZ, 0x5, R30 ;  /* 0x00000005ff037819 */ /* 0x000fe2000001161e */
[----:B------:R1:W3:Y:S01]  /*07c0*/  F2I.FTZ.U32.TRUNC.NTZ R5, R4 ;  /* 0x0000000400057305 */ /* 0x0002e2000021f000 */
[----:B--2---:R-:W-:Y:S02]  /*07d0*/  IMAD.MOV R6, RZ, RZ, -R7 ;  /* 0x000000ffff067224 */ /* 0x004fe400078e0a07 */
[----:B------:R-:W-:Y:S01]  /*07e0*/  @!P2 IMAD.MOV R9, RZ, RZ, -R9 ;  /* 0x000000ffff09a224 */ /* 0x000fe200078e0a09 */
[----:B------:R-:W-:Y:S02]  /*07f0*/  @!P1 LOP3.LUT R9, RZ, R12, RZ, 0x33, !PT ;  /* 0x0000000cff099212 */ /* 0x000fe400078e33ff */
[----:B------:R-:W-:-:S03]  /*0800*/  SGXT.U32 R3, R3, 0x2 ;  /* 0x000000020303781a */ /* 0x000fc60000000000 */
[----:B------:R-:W-:-:S05]  /*0810*/  IMAD.SHL.U32 R198, R9, 0x80, RZ ;  /* 0x0000008009c67824 */ /* 0x000fca00078e00ff */
[----:B------:R-:W-:Y:S01]  /*0820*/  LOP3.LUT R8, R198, R3, RZ, 0xfc, !PT ;  /* 0x00000003c6087212 */ /* 0x000fe200078efcff */
[----:B------:R-:W-:Y:S02]  /*0830*/  IMAD.MOV.U32 R3, RZ, RZ, R6 ;  /* 0x000000ffff037224 */ /* 0x000fe400078e0006 */
[----:B------:R-:W-:Y:S01]  /*0840*/  IMAD.MOV.U32 R6, RZ, RZ, RZ ;  /* 0x000000ffff067224 */ /* 0x000fe200078e00ff */
[----:B------:R-:W-:Y:S01]  /*0850*/  LOP3.LUT R14, R8, 0x7c, RZ, 0xfc, !PT ;  /* 0x0000007c080e7812 */ /* 0x000fe200078efcff */
[----:B------:R-:W-:Y:S01]  /*0860*/  IMAD R3, R3, R0, RZ ;  /* 0x0000000003037224 */ /* 0x000fe200078e02ff */
[----:B-1----:R-:W-:Y:S01]  /*0870*/  IABS R4, R8 ;  /* 0x0000000800047213 */ /* 0x002fe20000000000 */
[----:B---3--:R-:W-:Y:S01]  /*0880*/  IMAD.MOV R15, RZ, RZ, -R5 ;  /* 0x000000ffff0f7224 */ /* 0x008fe200078e0a05 */
[----:B------:R-:W-:Y:S01]  /*0890*/  IABS R13, R14 ;  /* 0x0000000e000d7213 */ /* 0x000fe20000000000 */
[----:B------:R-:W-:Y:S01]  /*08a0*/  IMAD.HI.U32 R6, R7, R3, R6 ;  /* 0x0000000307067227 */ /* 0x000fe200078e0006 */
[----:B------:R-:W-:-:S02]  /*08b0*/  ISETP.GE.AND P4, PT, R14, RZ, PT ;  /* 0x000000ff0e00720c */ /* 0x000fc40003f86270 */
[C---:B------:R-:W-:Y:S01]  /*08c0*/  LOP3.LUT R14, R8.reuse, 0x14, RZ, 0xfc, !PT ;  /* 0x00000014080e7812 */ /* 0x040fe200078efcff */
[----:B------:R-:W-:Y:S01]  /*08d0*/  IMAD.MOV R7, RZ, RZ, -R9 ;  /* 0x000000ffff077224 */ /* 0x000fe200078e0a09 */
[----:B------:R-:W-:Y:S01]  /*08e0*/  LOP3.LUT R16, R8, 0x18, RZ, 0xfc, !PT ;  /* 0x0000001808107812 */ /* 0x000fe200078efcff */
[----:B------:R-:W-:Y:S01]  /*08f0*/  IMAD.HI.U32 R3, R6, R13, RZ ;  /* 0x0000000d06037227 */ /* 0x000fe200078e00ff */
[----:B------:R-:W-:Y:S02]  /*0900*/  LOP3.LUT R18, R8, 0x1c, RZ, 0xfc, !PT ;  /* 0x0000001c08127812 */ /* 0x000fe400078efcff */
[----:B------:R-:W-:Y:S01]  /*0910*/  IABS R19, R16 ;  /* 0x0000001000137213 */ /* 0x000fe20000000000 */
[----:B------:R-:W-:Y:S01]  /*0920*/  IMAD.MOV R9, RZ, RZ, -R3 ;  /* 0x000000ffff097224 */ /* 0x000fe200078e0a03 */
[----:B------:R-:W-:Y:S01]  /*0930*/  IABS R21, R18 ;  /* 0x0000001200157213 */ /* 0x000fe20000000000 */
[----:B------:R-:W-:Y:S01]  /*0940*/  IMAD R3, R12, R7, R11 ;  /* 0x000000070c037224 */ /* 0x000fe200078e020b */
[----:B------:R-:W-:Y:S01]  /*0950*/  LOP3.LUT R12, R8, 0x4, RZ, 0xfc, !PT ;  /* 0x00000004080c7812 */ /* 0x000fe200078efcff */
[----:B------:R-:W-:Y:S01]  /*0960*/  IMAD R13, R0, R9, R13 ;  /* 0x00000009000d7224 */ /* 0x000fe200078e020d */
[----:B------:R-:W-:Y:S01]  /*0970*/  LOP3.LUT R20, R8, 0x54, RZ, 0xfc, !PT ;  /* 0x0000005408147812 */ /* 0x000fe200078efcff */
[----:B------:R-:W-:Y:S01]  /*0980*/  IMAD.MOV.U32 R9, RZ, RZ, R4 ;  /* 0x000000ffff097224 */ /* 0x000fe200078e0004 */
[----:B------:R-:W-:Y:S01]  /*0990*/  IABS R11, R12 ;  /* 0x0000000c000b7213 */ /* 0x000fe20000000000 */
[----:B------:R-:W-:Y:S01]  /*09a0*/  IMAD R7, R15, R2, RZ ;  /* 0x000000020f077224 */ /* 0x000fe200078e02ff */
[----:B------:R-:W-:Y:S01]  /*09b0*/  ISETP.GT.U32.AND P0, PT, R0, R13, PT ;  /* 0x0000000d0000720c */ /* 0x000fe20003f04070 */
[----:B------:R-:W-:Y:S01]  /*09c0*/  IMAD.MOV.U32 R4, RZ, RZ, RZ ;  /* 0x000000ffff047224 */ /* 0x000fe200078e00ff */
[----:B------:R-:W-:Y:S01]  /*09d0*/  ISETP.GE.AND P1, PT, R12, RZ, PT ;  /* 0x000000ff0c00720c */ /* 0x000fe20003f26270 */
[----:B------:R-:W-:Y:S01]  /*09e0*/  IMAD.IADD R3, R10, 0x1, R3 ;  /* 0x000000010a037824 */ /* 0x000fe200078e0203 */
[C---:B------:R-:W-:Y:S01]  /*09f0*/  LOP3.LUT R10, R8.reuse, 0xc, RZ, 0xfc, !PT ;  /* 0x0000000c080a7812 */ /* 0x040fe200078efcff */
[----:B------:R-:W-:Y:S01]  /*0a00*/  IMAD.HI.U32 R4, R5, R7, R4 ;  /* 0x0000000705047227 */ /* 0x000fe200078e0004 */
[----:B------:R-:W-:-:S02]  /*0a10*/  LOP3.LUT R7, R8, 0x8, RZ, 0xfc, !PT ;  /* 0x0000000808077812 */ /* 0x000fc400078efcff */
[----:B------:R-:W-:Y:S01]  /*0a20*/  IABS R17, R10 ;  /* 0x0000000a00117213 */ /* 0x000fe20000000000 */
[----:B------:R-:W-:Y:S01]  /*0a30*/  IMAD.HI.U32 R5, R6, R9, RZ ;  /* 0x0000000906057227 */ /* 0x000fe200078e00ff */
[----:B------:R-:W-:Y:S02]  /*0a40*/  ISETP.GE.AND P3, PT, R7, RZ, PT ;  /* 0x000000ff0700720c */ /* 0x000fe40003f66270 */
[----:B------:R-:W-:Y:S01]  /*0a50*/  IABS R15, R7 ;  /* 0x00000007000f7213 */ /* 0x000fe20000000000 */
[----:B------:R-:W-:Y:S01]  /*0a60*/  IMAD.MOV R5, RZ, RZ, -R5 ;  /* 0x000000ffff057224 */ /* 0x000fe200078e0a05 */
[----:B------:R-:W-:Y:S01]  /*0a70*/  LOP3.LUT R12, R8, 0x10, RZ, 0xfc, !PT ;  /* 0x00000010080c7812 */ /* 0x000fe200078efcff */
[----:B------:R-:W-:Y:S01]  /*0a80*/  IMAD.HI.U32 R7, R6, R11, RZ ;  /* 0x0000000b06077227 */ /* 0x000fe200078e00ff */
[----:B------:R-:W-:Y:S02]  /*0a90*/  ISETP.GE.AND P6, PT, R10, RZ, PT ;  /* 0x000000ff0a00720c */ /* 0x000fe40003fc6270 */
[----:B------:R-:W-:Y:S01]  /*0aa0*/  IABS R47, R20 ;  /* 0x00000014002f7213 */ /* 0x000fe20000000000 */
[----:B------:R-:W-:Y:S01]  /*0ab0*/  IMAD R5, R0, R5, R9 ;  /* 0x0000000500057224 */ /* 0x000fe200078e0209 */
[----:B------:R-:W-:Y:S01]  /*0ac0*/  LOP3.LUT R22, R8, 0x74, RZ, 0xfc, !PT ;  /* 0x0000007408167812 */ /* 0x000fe200078efcff */
[----:B------:R-:W-:-:S02]  /*0ad0*/  @!P0 IMAD.IADD R13, R13, 0x1, -R0 ;  /* 0x000000010d0d8824 */ /* 0x000fc400078e0a00 */
[----:B------:R-:W-:Y:S01]  /*0ae0*/  IMAD.MOV R7, RZ, RZ, -R7 ;  /* 0x000000ffff077224 */ /* 0x000fe200078e0a07 */
[----:B------:R-:W-:Y:S01]  /*0af0*/  ISETP.GT.U32.AND P2, PT, R0, R5, PT ;  /* 0x000000050000720c */ /* 0x000fe20003f44070 */
[----:B------:R-:W-:Y:S01]  /*0b00*/  IMAD.HI.U32 R9, R6, R15, RZ ;  /* 0x0000000f06097227 */ /* 0x000fe200078e00ff */
[C---:B------:R-:W-:Y:S02]  /*0b10*/  ISETP.GT.U32.AND P5, PT, R0.reuse, R13, PT ;  /* 0x0000000d0000720c */ /* 0x040fe40003fa4070 */
[----:B------:R-:W-:Y:S01]  /*0b20*/  IABS R63, R22 ;  /* 0x00000016003f7213 */ /* 0x000fe20000000000 */
[----:B------:R-:W-:Y:S01]  /*0b30*/  IMAD R7, R0, R7, R11 ;  /* 0x0000000700077224 */ /* 0x000fe200078e020b */
[----:B------:R-:W-:Y:S01]  /*0b40*/  IABS R11, R12 ;  /* 0x0000000c000b7213 */ /* 0x000fe20000000000 */
[----:B------:R-:W-:Y:S02]  /*0b50*/  IMAD.MOV R9, RZ, RZ, -R9 ;  /* 0x000000ffff097224 */ /* 0x000fe400078e0a09 */
[----:B------:R-:W-:Y:S01]  /*0b60*/  IMAD.HI.U32 R10, R6, R17, RZ ;  /* 0x00000011060a7227 */ /* 0x000fe200078e00ff */
[----:B------:R-:W-:-:S03]  /*0b70*/  ISETP.GT.U32.AND P0, PT, R0, R7, PT ;  /* 0x000000070000720c */ /* 0x000fc60003f04070 */
[C---:B------:R-:W-:Y:S02]  /*0b80*/  IMAD R9, R0.reuse, R9, R15 ;  /* 0x0000000900097224 */ /* 0x040fe400078e020f */
[----:B------:R-:W-:Y:S02]  /*0b90*/  @!P2 IMAD.IADD R5, R5, 0x1, -R0 ;  /* 0x000000010505a824 */ /* 0x000fe400078e0a00 */
[----:B------:R-:W-:Y:S01]  /*0ba0*/  IMAD.MOV R10, RZ, RZ, -R10 ;  /* 0x000000ffff0a7224 */ /* 0x000fe200078e0a0a */
[C---:B------:R-:W-:Y:S01]  /*0bb0*/  ISETP.GT.U32.AND P2, PT, R0.reuse, R9, PT ;  /* 0x000000090000720c */ /* 0x040fe20003f44070 */
[--C-:B------:R-:W-:Y:S01]  /*0bc0*/  @!P5 IMAD.IADD R13, R13, 0x1, -R0.reuse ;  /* 0x000000010d0dd824 */ /* 0x100fe200078e0a00 */
[C---:B------:R-:W-:Y:S01]  /*0bd0*/  ISETP.GT.U32.AND P5, PT, R0.reuse, R5, PT ;  /* 0x000000050000720c */ /* 0x040fe20003fa4070 */
[----:B------:R-:W-:Y:S02]  /*0be0*/  IMAD.MOV.U32 R15, RZ, RZ, R11 ;  /* 0x000000ffff0f7224 */ /* 0x000fe400078e000b */
[----:B------:R-:W-:Y:S01]  /*0bf0*/  IMAD R11, R0, R10, R17 ;  /* 0x0000000a000b7224 */ /* 0x000fe200078e0211 */
[----:B------:R-:W-:Y:S01]  /*0c00*/  IABS R17, R14 ;  /* 0x0000000e00117213 */ /* 0x000fe20000000000 */
[----:B------:R-:W-:Y:S01]  /*0c10*/  @!P0 IMAD.IADD R7, R7, 0x1, -R0 ;  /* 0x0000000107078824 */ /* 0x000fe200078e0a00 */
[----:B------:R-:W-:Y:S01]  /*0c20*/  ISETP.GE.AND P0, PT, R8, RZ, PT ;  /* 0x000000ff0800720c */ /* 0x000fe20003f06270 */
[----:B------:R-:W-:-:S02]  /*0c30*/  IMAD.MOV.U32 R67, RZ, RZ, R13 ;  /* 0x000000ffff437224 */ /* 0x000fc400078e000d */
[----:B------:R-:W-:-:S04]  /*0c40*/  IMAD.HI.U32 R10, R6, R15, RZ ;  /* 0x0000000f060a7227 */ /* 0x000fc800078e00ff */
[----:B------:R-:W-:Y:S01]  /*0c50*/  @!P2 IMAD.IADD R9, R9, 0x1, -R0 ;  /* 0x000000010909a824 */ /* 0x000fe200078e0a00 */
[C---:B------:R-:W-:Y:S01]  /*0c60*/  ISETP.GT.U32.AND P2, PT, R0.reuse, R7, PT ;  /* 0x000000070000720c */ /* 0x040fe20003f44070 */
[----:B------:R-:W-:Y:S01]  /*0c70*/  @!P4 IMAD.MOV R67, RZ, RZ, -R67 ;  /* 0x000000ffff43c224 */ /* 0x000fe200078e0a43 */
[C---:B------:R-:W-:Y:S01]  /*0c80*/  ISETP.GT.U32.AND P4, PT, R0.reuse, R11, PT ;  /* 0x0000000b0000720c */ /* 0x040fe20003f84070 */
[----:B------:R-:W-:Y:S02]  /*0c90*/  IMAD.MOV R10, RZ, RZ, -R10 ;  /* 0x000000ffff0a7224 */ /* 0x000fe400078e0a0a */
[----:B------:R-:W-:Y:S01]  /*0ca0*/  @!P5 IMAD.IADD R5, R5, 0x1, -R0 ;  /* 0x000000010505d824 */ /* 0x000fe200078e0a00 */
[C---:B------:R-:W-:Y:S01]  /*0cb0*/  ISETP.GT.U32.AND P5, PT, R0.reuse, R9, PT ;  /* 0x000000090000720c */ /* 0x040fe20003fa4070 */
[----:B------:R-:W-:Y:S02]  /*0cc0*/  IMAD R13, R0, R10, R15 ;  /* 0x0000000a000d7224 */ /* 0x000fe400078e020f */
[----:B------:R-:W-:-:S04]  /*0cd0*/  IMAD.HI.U32 R10, R6, R17, RZ ;  /* 0x00000011060a7227 */ /* 0x000fc800078e00ff */
[--C-:B------:R-:W-:Y:S01]  /*0ce0*/  @!P2 IMAD.IADD R7, R7, 0x1, -R0.reuse ;  /* 0x000000010707a824 */ /* 0x100fe200078e0a00 */
[----:B------:R-:W-:Y:S01]  /*0cf0*/  ISETP.GT.U32.AND P2, PT, R0, R13, PT ;  /* 0x0000000d0000720c */ /* 0x000fe20003f44070 */
[----:B------:R-:W-:Y:S02]  /*0d00*/  @!P4 IMAD.IADD R11, R11, 0x1, -R0 ;  /* 0x000000010b0bc824 */ /* 0x000fe400078e0a00 */
[----:B------:R-:W-:Y:S01]  /*0d10*/  @!P0 IMAD.MOV R5, RZ, RZ, -R5 ;  /* 0x000000ffff058224 */ /* 0x000fe200078e0a05 */
[----:B------:R-:W-:Y:S01]  /*0d20*/  ISETP.GE.AND P0, PT, R12, RZ, PT ;  /* 0x000000ff0c00720c */ /* 0x000fe20003f06270 */
[----:B------:R-:W-:Y:S01]  /*0d30*/  IMAD.HI.U32 R12, R6, R19, RZ ;  /* 0x00000013060c7227 */ /* 0x000fe200078e00ff */
[----:B------:R-:W-:-:S03]  /*0d40*/  ISETP.GT.U32.AND P4, PT, R0, R11, PT ;  /* 0x0000000b0000720c */ /* 0x000fc60003f84070 */
[----:B------:R-:W-:Y:S02]  /*0d50*/  IMAD.MOV R15, RZ, RZ, -R10 ;  /* 0x000000ffff0f7224 */ /* 0x000fe400078e0a0a */
[----:B------:R-:W-:-:S04]  /*0d60*/  IMAD.HI.U32 R10, R6, R21, RZ ;  /* 0x00000015060a7227 */ /* 0x000fc800078e00ff */
[----:B------:R-:W-:Y:S02]  /*0d70*/  IMAD.MOV R12, RZ, RZ, -R12 ;  /* 0x000000ffff0c7224 */ /* 0x000fe400078e0a0c */
[----:B------:R-:W-:Y:S02]  /*0d80*/  IMAD R15, R0, R15, R17 ;  /* 0x0000000f000f7224 */ /* 0x000fe400078e0211 */
[----:B------:R-:W-:Y:S01]  /*0d90*/  @!P5 IMAD.IADD R9, R9, 0x1, -R0 ;  /* 0x000000010909d824 */ /* 0x000fe200078e0a00 */
[----:B------:R-:W-:Y:S01]  /*0da0*/  ISETP.GE.AND P5, PT, R14, RZ, PT ;  /* 0x000000ff0e00720c */ /* 0x000fe20003fa6270 */
[----:B------:R-:W-:Y:S01]  /*0db0*/  IMAD.MOV R10, RZ, RZ, -R10 ;  /* 0x000000ffff0a7224 */ /* 0x000fe200078e0a0a */
[----:B------:R-:W-:Y:S01]  /*0dc0*/  LOP3.LUT R14, R8, 0x20, RZ, 0xfc, !PT ;  /* 0x00000020080e7812 */ /* 0x000fe200078efcff */
[C---:B------:R-:W-:Y:S02]  /*0dd0*/  IMAD R17, R0.reuse, R12, R19 ;  /* 0x0000000c00117224 */ /* 0x040fe400078e0213 */
[--C-:B------:R-:W-:Y:S01]  /*0de0*/  @!P2 IMAD.IADD R13, R13, 0x1, -R0.reuse ;  /* 0x000000010d0da824 */ /* 0x100fe200078e0a00 */
[C---:B------:R-:W-:Y:S01]  /*0df0*/  ISETP.GT.U32.AND P2, PT, R0.reuse, R15, PT ;  /* 0x0000000f0000720c */ /* 0x040fe20003f44070 */
[C---:B------:R-:W-:Y:S01]  /*0e00*/  IMAD R19, R0.reuse, R10, R21 ;  /* 0x0000000a00137224 */ /* 0x040fe200078e0215 */
[----:B------:R-:W-:Y:S01]  /*0e10*/  IABS R12, R14 ;  /* 0x0000000e000c7213 */ /* 0x000fe20000000000 */
[----:B------:R-:W-:Y:S01]  /*0e20*/  @!P4 IMAD.IADD R11, R11, 0x1, -R0 ;  /* 0x000000010b0bc824 */ /* 0x000fe200078e0a00 */
[C---:B------:R-:W-:Y:S01]  /*0e30*/  ISETP.GT.U32.AND P4, PT, R0.reuse, R17, PT ;  /* 0x000000110000720c */ /* 0x040fe20003f84070 */
[----:B------:R-:W-:Y:S01]  /*0e40*/  @!P1 IMAD.MOV R7, RZ, RZ, -R7 ;  /* 0x000000ffff079224 */ /* 0x000fe200078e0a07 */
[C---:B------:R-:W-:Y:S01]  /*0e50*/  ISETP.GT.U32.AND P1, PT, R0.reuse, R13, PT ;  /* 0x0000000d0000720c */ /* 0x040fe20003f24070 */
[----:B------:R-:W-:Y:S01]  /*0e60*/  @!P6 IMAD.MOV R11, RZ, RZ, -R11 ;  /* 0x000000ffff0be224 */ /* 0x000fe200078e0a0b */
[----:B------:R-:W-:Y:S01]  /*0e70*/  ISETP.GT.U32.AND P6, PT, R0, R19, PT ;  /* 0x000000130000720c */ /* 0x000fe20003fc4070 */
[----:B------:R-:W-:Y:S01]  /*0e80*/  IMAD.MOV.U32 R21, RZ, RZ, R12 ;  /* 0x000000ffff157224 */ /* 0x000fe200078e000c */
[----:B------:R-:W-:Y:S01]  /*0e90*/  LOP3.LUT R12, R8, 0x24, RZ, 0xfc, !PT ;  /* 0x00000024080c7812 */ /* 0x000fe200078efcff */
[----:B------:R-:W-:Y:S01]  /*0ea0*/  @!P3 IMAD.MOV R9, RZ, RZ, -R9 ;  /* 0x000000ffff09b224 */ /* 0x000fe200078e0a09 */
[----:B------:R-:W-:Y:S01]  /*0eb0*/  ISETP.GE.AND P3, PT, R16, RZ, PT ;  /* 0x000000ff1000720c */ /* 0x000fe20003f66270 */
[----:B------:R-:W-:Y:S01]  /*0ec0*/  @!P2 IMAD.IADD R15, R15, 0x1, -R0 ;  /* 0x000000010f0fa824 */ /* 0x000fe200078e0a00 */
[----:B------:R-:W-:Y:S01]  /*0ed0*/  IABS R23, R12 ;  /* 0x0000000c00177213 */ /* 0x000fe20000000000 */
[----:B------:R-:W-:Y:S01]  /*0ee0*/  IMAD.HI.U32 R10, R6, R21, RZ ;  /* 0x00000015060a7227 */ /* 0x000fe200078e00ff */
[----:B------:R-:W-:-:S02]  /*0ef0*/  ISETP.GE.AND P2, PT, R14, RZ, PT ;  /* 0x000000ff0e00720c */ /* 0x000fc40003f46270 */
[----:B------:R-:W-:Y:S01]  /*0f00*/  LOP3.LUT R14, R8, 0x28, RZ, 0xfc, !PT ;  /* 0x00000028080e7812 */ /* 0x000fe200078efcff */
[----:B------:R-:W-:Y:S01]  /*0f10*/  @!P4 IMAD.IADD R17, R17, 0x1, -R0 ;  /* 0x000000011111c824 */ /* 0x000fe200078e0a00 */
[----:B------:R-:W-:Y:S01]  /*0f20*/  ISETP.GT.U32.AND P4, PT, R0, R15, PT ;  /* 0x0000000f0000720c */ /* 0x000fe20003f84070 */
[----:B------:R-:W-:Y:S01]  /*0f30*/  IMAD.MOV R10, RZ, RZ, -R10 ;  /* 0x000000ffff0a7224 */ /* 0x000fe200078e0a0a */
[----:B------:R-:W-:Y:S01]  /*0f40*/  IABS R25, R14 ;  /* 0x0000000e00197213 */ /* 0x000fe20000000000 */
[--C-:B------:R-:W-:Y:S01]  /*0f50*/  @!P1 IMAD.IADD R13, R13, 0x1, -R0.reuse ;  /* 0x000000010d0d9824 */ /* 0x100fe200078e0a00 */
[----:B------:R-:W-:Y:S01]  /*0f60*/  ISETP.GE.AND P1, PT, R18, RZ, PT ;  /* 0x000000ff1200720c */ /* 0x000fe20003f26270 */
[----:B------:R-:W-:Y:S01]  /*0f70*/  @!P6 IMAD.IADD R19, R19, 0x1, -R0 ;  /* 0x000000011313e824 */ /* 0x000fe200078e0a00 */
[C---:B------:R-:W-:Y:S01]  /*0f80*/  ISETP.GT.U32.AND P6, PT, R0.reuse, R17, PT ;  /* 0x000000110000720c */ /* 0x040fe20003fc4070 */
[----:B------:R-:W-:Y:S01]  /*0f90*/  IMAD R21, R0, R10, R21 ;  /* 0x0000000a00157224 */ /* 0x000fe200078e0215 */
[----:B------:R-:W-:Y:S01]  /*0fa0*/  LOP3.LUT R16, R8, 0x2c, RZ, 0xfc, !PT ;  /* 0x0000002c08107812 */ /* 0x000fe200078efcff */
[----:B------:R-:W-:Y:S01]  /*0fb0*/  IMAD.HI.U32 R10, R6, R23, RZ ;  /* 0x00000017060a7227 */ /* 0x000fe200078e00ff */
[----:B------:R-:W-:-:S02]  /*0fc0*/  LOP3.LUT R18, R8, 0x30, RZ, 0xfc, !PT ;  /* 0x0000003008127812 */ /* 0x000fc400078efcff */
[----:B------:R-:W-:Y:S01]  /*0fd0*/  IABS R27, R16 ;  /* 0x00000010001b7213 */ /* 0x000fe20000000000 */
[----:B------:R-:W-:Y:S01]  /*0fe0*/  @!P0 IMAD.MOV R13, RZ, RZ, -R13 ;  /* 0x000000ffff0d8224 */ /* 0x000fe200078e0a0d */
[C---:B------:R-:W-:Y:S01]  /*0ff0*/  ISETP.GT.U32.AND P0, PT, R0.reuse, R19, PT ;  /* 0x000000130000720c */ /* 0x040fe20003f04070 */
[----:B------:R-:W-:Y:S01]  /*1000*/  IMAD.MOV R10, RZ, RZ, -R10 ;  /* 0x000000ffff0a7224 */ /* 0x000fe200078e0a0a */
[----:B------:R-:W-:Y:S01]  /*1010*/  IABS R29, R18 ;  /* 0x00000012001d7213 */ /* 0x000fe20000000000 */
[--C-:B------:R-:W-:Y:S01]  /*1020*/  @!P4 IMAD.IADD R15, R15, 0x1, -R0.reuse ;  /* 0x000000010f0fc824 */ /* 0x100fe200078e0a00 */
[C---:B------:R-:W-:Y:S01]  /*1030*/  ISETP.GT.U32.AND P4, PT, R0.reuse, R21, PT ;  /* 0x000000150000720c */ /* 0x040fe20003f84070 */
[----:B------:R-:W-:Y:S02]  /*1040*/  IMAD R23, R0, R10, R23 ;  /* 0x0000000a00177224 */ /* 0x000fe400078e0217 */
[----:B------:R-:W-:Y:S02]  /*1050*/  @!P6 IMAD.IADD R17, R17, 0x1, -R0 ;  /* 0x000000011111e824 */ /* 0x000fe400078e0a00 */
[----:B------:R-:W-:Y:S01]  /*1060*/  IMAD.HI.U32 R10, R6, R25, RZ ;  /* 0x00000019060a7227 */ /* 0x000fe200078e00ff */
[----:B------:R-:W-:-:S03]  /*1070*/  ISETP.GT.U32.AND P6, PT, R0, R23, PT ;  /* 0x000000170000720c */ /* 0x000fc60003fc4070 */
[----:B------:R-:W-:Y:S01]  /*1080*/  @!P0 IMAD.IADD R19, R19, 0x1, -R0 ;  /* 0x0000000113138824 */ /* 0x000fe200078e0a00 */
[----:B------:R-:W-:Y:S01]  /*1090*/  ISETP.GE.AND P0, PT, R12, RZ, PT ;  /* 0x000000ff0c00720c */ /* 0x000fe20003f06270 */
[----:B------:R-:W-:Y:S02]  /*10a0*/  IMAD.MOV R12, RZ, RZ, -R10 ;  /* 0x000000ffff0c7224 */ /* 0x000fe400078e0a0a */
[--C-:B------:R-:W-:Y:S01]  /*10b0*/  @!P4 IMAD.IADD R21, R21, 0x1, -R0.reuse ;  /* 0x000000011515c824 */ /* 0x100fe200078e0a00 */
[----:B------:R-:W-:Y:S01]  /*10c0*/  ISETP.GE.AND P4, PT, R14, RZ, PT ;  /* 0x000000ff0e00720c */ /* 0x000fe20003f86270 */
[----:B------:R-:W-:Y:S01]  /*10d0*/  IMAD R25, R0, R12, R25 ;  /* 0x0000000c00197224 */ /* 0x000fe200078e0219 */
[----:B------:R-:W-:Y:S01]  /*10e0*/  LOP3.LUT R14, R8, 0x38, RZ, 0xfc, !PT ;  /* 0x00000038080e7812 */ /* 0x000fe200078efcff */
[----:B------:R-:W-:Y:S02]  /*10f0*/  @!P3 IMAD.MOV R17, RZ, RZ, -R17 ;  /* 0x000000ffff11b224 */ /* 0x000fe400078e0a11 */
[----:B------:R-:W-:Y:S01]  /*1100*/  @!P6 IMAD.IADD R23, R23, 0x1, -R0 ;  /* 0x000000011717e824 */ /* 0x000fe200078e0a00 */
[----:B------:R-:W-:Y:S01]  /*1110*/  ISETP.GT.U32.AND P6, PT, R0, R21, PT ;  /* 0x000000150000720c */ /* 0x000fe20003fc4070 */
[----:B------:R-:W-:Y:S01]  /*1120*/  IMAD.HI.U32 R10, R6, R27, RZ ;  /* 0x0000001b060a7227 */ /* 0x000fe200078e00ff */
[----:B------:R-:W-:-:S02]  /*1130*/  ISETP.GT.U32.AND P3, PT, R0, R25, PT ;  /* 0x000000190000720c */ /* 0x000fc40003f64070 */
[----:B------:R-:W-:Y:S01]  /*1140*/  IABS R33, R14 ;  /* 0x0000000e00217213 */ /* 0x000fe20000000000 */
[----:B------:R-:W-:-:S04]  /*1150*/  IMAD.HI.U32 R12, R6, R29, RZ ;  /* 0x0000001d060c7227 */ /* 0x000fc800078e00ff */
[----:B------:R-:W-:Y:S02]  /*1160*/  IMAD.MOV R10, RZ, RZ, -R10 ;  /* 0x000000ffff0a7224 */ /* 0x000fe400078e0a0a */
[----:B------:R-:W-:Y:S02]  /*1170*/  IMAD.MOV R12, RZ, RZ, -R12 ;  /* 0x000000ffff0c7224 */ /* 0x000fe400078e0a0c */
[----:B------:R-:W-:Y:S01]  /*1180*/  @!P5 IMAD.MOV R15, RZ, RZ, -R15 ;  /* 0x000000ffff0fd224 */ /* 0x000fe200078e0a0f */
[C---:B------:R-:W-:Y:S01]  /*1190*/  ISETP.GT.U32.AND P5, PT, R0.reuse, R23, PT ;  /* 0x000000170000720c */ /* 0x040fe20003fa4070 */
[C---:B------:R-:W-:Y:S02]  /*11a0*/  IMAD R27, R0.reuse, R10, R27 ;  /* 0x0000000a001b7224 */ /* 0x040fe400078e021b */
[----:B------:R-:W-:Y:S01]  /*11b0*/  IMAD R29, R0, R12, R29 ;  /* 0x0000000c001d7224 */ /* 0x000fe200078e021d */
[----:B------:R-:W-:Y:S01]  /*11c0*/  LOP3.LUT R12, R8, 0x34, RZ, 0xfc, !PT ;  /* 0x00000034080c7812 */ /* 0x000fe200078efcff */
[--C-:B------:R-:W-:Y:S01]  /*11d0*/  @!P6 IMAD.IADD R21, R21, 0x1, -R0.reuse ;  /* 0x000000011515e824 */ /* 0x100fe200078e0a00 */
[----:B------:R-:W-:Y:S01]  /*11e0*/  ISETP.GT.U32.AND P6, PT, R0, R27, PT ;  /* 0x0000001b0000720c */ /* 0x000fe20003fc4070 */
[----:B------:R-:W-:Y:S01]  /*11f0*/  @!P3 IMAD.IADD R25, R25, 0x1, -R0 ;  /* 0x000000011919b824 */ /* 0x000fe200078e0a00 */
[----:B------:R-:W-:Y:S01]  /*1200*/  IABS R31, R12 ;  /* 0x0000000c001f7213 */ /* 0x000fe20000000000 */
[----:B------:R-:W-:Y:S01]  /*1210*/  @!P2 IMAD.MOV R21, RZ, RZ, -R21 ;  /* 0x000000ffff15a224 */ /* 0x000fe200078e0a15 */
[----:B------:R-:W-:Y:S01]  /*1220*/  ISETP.GE.AND P3, PT, R18, RZ, PT ;  /* 0x000000ff1200720c */ /* 0x000fe20003f66270 */
[----:B------:R-:W-:Y:S01]  /*1230*/  @!P1 IMAD.MOV R19, RZ, RZ, -R19 ;  /* 0x000000ffff139224 */ /* 0x000fe200078e0a13 */
[----:B------:R-:W-:Y:S01]  /*1240*/  ISETP.GT.U32.AND P2, PT, R0, R25, PT ;  /* 0x000000190000720c */ /* 0x000fe20003f44070 */
        /* <DEDUP_REMOVED lines=9> */
[----:B------:R-:W-:Y:S01]  /*12e0*/  IMAD R31, R0, R10, R31 ;  /* 0x0000000a001f7224 */ /* 0x000fe200078e021f */
[----:B------:R-:W-:Y:S01]  /*12f0*/  LOP3.LUT R10, R8, 0x3c, RZ, 0xfc, !PT ;  /* 0x0000003c080a7812 */ /* 0x000fe200078efcff */
[--C-:B------:R-:W-:Y:S01]  /*1300*/  @!P2 IMAD.IADD R25, R25, 0x1, -R0.reuse ;  /* 0x000000011919a824 */ /* 0x100fe200078e0a00 */
[----:B------:R-:W-:Y:S01]  /*1310*/  ISETP.GE.AND P2, PT, R14, RZ, PT ;  /* 0x000000ff0e00720c */ /* 0x000fe20003f46270 */
[----:B------:R-:W-:Y:S01]  /*1320*/  @!P0 IMAD.MOV R23, RZ, RZ, -R23 ;  /* 0x000000ffff178224 */ /* 0x000fe200078e0a17 */
[C---:B------:R-:W-:Y:S01]  /*1330*/  ISETP.GT.U32.AND P0, PT, R0.reuse, R27, PT ;  /* 0x0000001b0000720c */ /* 0x040fe20003f04070 */
[----:B------:R-:W-:Y:S01]  /*1340*/  @!P4 IMAD.MOV R25, RZ, RZ, -R25 ;  /* 0x000000ffff19c224 */ /* 0x000fe200078e0a19 */
[----:B------:R-:W-:Y:S01]  /*1350*/  ISETP.GT.U32.AND P4, PT, R0, R31, PT ;  /* 0x0000001f0000720c */ /* 0x000fe20003f84070 */
[----:B------:R-:W-:Y:S01]  /*1360*/  @!P5 IMAD.IADD R29, R29, 0x1, -R0 ;  /* 0x000000011d1dd824 */ /* 0x000fe200078e0a00 */
[----:B------:R-:W-:Y:S01]  /*1370*/  IABS R35, R10 ;  /* 0x0000000a00237213 */ /* 0x000fe20000000000 */
[----:B------:R-:W-:Y:S01]  /*1380*/  IMAD.HI.U32 R12, R6, R33, RZ ;  /* 0x00000021060c7227 */ /* 0x000fe200078e00ff */
[----:B------:R-:W-:-:S02]  /*1390*/  LOP3.LUT R14, R8, 0x44, RZ, 0xfc, !PT ;  /* 0x00000044080e7812 */ /* 0x000fc400078efcff */
[----:B------:R-:W-:Y:S01]  /*13a0*/  ISETP.GT.U32.AND P5, PT, R0, R29, PT ;  /* 0x0000001d0000720c */ /* 0x000fe20003fa4070 */
[----:B------:R-:W-:Y:S01]  /*13b0*/  IMAD.MOV R12, RZ, RZ, -R12 ;  /* 0x000000ffff0c7224 */ /* 0x000fe200078e0a0c */
[----:B------:R-:W-:Y:S01]  /*13c0*/  IABS R39, R14 ;  /* 0x0000000e00277213 */ /* 0x000fe20000000000 */
[----:B------:R-:W-:Y:S01]  /*13d0*/  IMAD R32, R3, 0x80, R26 ;  /* 0x0000008003207824 */ /* 0x000fe200078e021a */
[----:B------:R-:W-:Y:S01]  /*13e0*/  LOP3.LUT R18, R8, 0x50, RZ, 0xfc, !PT ;  /* 0x0000005008127812 */ /* 0x000fe200078efcff */
[----:B------:R-:W-:Y:S01]  /*13f0*/  IMAD R33, R0, R12, R33 ;  /* 0x0000000c00217224 */ /* 0x000fe200078e0221 */
[----:B------:R-:W-:Y:S01]  /*1400*/  LOP3.LUT R12, R8, 0x40, RZ, 0xfc, !PT ;  /* 0x00000040080c7812 */ /* 0x000fe200078efcff */
[--C-:B------:R-:W-:Y:S01]  /*1410*/  @!P0 IMAD.IADD R27, R27, 0x1, -R0.reuse ;  /* 0x000000011b1b8824 */ /* 0x100fe200078e0a00 */
[----:B------:R-:W-:Y:S01]  /*1420*/  ISETP.GE.AND P0, PT, R10, RZ, PT ;  /* 0x000000ff0a00720c */ /* 0x000fe20003f06270 */
[--C-:B------:R-:W-:Y:S01]  /*1430*/  @!P4 IMAD.IADD R31, R31, 0x1, -R0.reuse ;  /* 0x000000011f1fc824 */ /* 0x100fe200078e0a00 */
[----:B------:R-:W-:Y:S01]  /*1440*/  IABS R37, R12 ;  /* 0x0000000c00257213 */ /* 0x000fe20000000000 */
[----:B------:R-:W-:Y:S01]  /*1450*/  @!P1 IMAD.MOV R27, RZ, RZ, -R27 ;  /* 0x000000ffff1b9224 */ /* 0x000fe200078e0a1b */
[C---:B------:R-:W-:Y:S01]  /*1460*/  ISETP.GT.U32.AND P4, PT, R0.reuse, R33, PT ;  /* 0x000000210000720c */ /* 0x040fe20003f84070 */
[----:B------:R-:W-:Y:S01]  /*1470*/  @!P5 IMAD.IADD R29, R29, 0x1, -R0 ;  /* 0x000000011d1dd824 */ /* 0x000fe200078e0a00 */
[----:B------:R-:W-:Y:S01]  /*1480*/  ISETP.GT.U32.AND P1, PT, R0, R31, PT ;  /* 0x0000001f0000720c */ /* 0x000fe20003f24070 */
[----:B------:R-:W-:Y:S01]  /*1490*/  IMAD.HI.U32 R10, R6, R35, RZ ;  /* 0x00000023060a7227 */ /* 0x000fe200078e00ff */
[----:B------:R-:W-:Y:S01]  /*14a0*/  ISETP.GE.AND P5, PT, R12, RZ, PT ;  /* 0x000000ff0c00720c */ /* 0x000fe20003fa6270 */
[----:B------:R1:W-:Y:S01]  /*14b0*/  STL [R1+0x14c], R32 ;  /* 0x00014c2001007387 */ /* 0x0003e20000100800 */
[----:B------:R-:W-:Y:S01]  /*14c0*/  IABS R45, R18 ;  /* 0x00000012002d7213 */ /* 0x000fe20000000000 */
[----:B------:R-:W-:Y:S01]  /*14d0*/  IMAD.HI.U32 R12, R6, R37, RZ ;  /* 0x00000025060c7227 */ /* 0x000fe200078e00ff */
[----:B------:R-:W-:-:S02]  /*14e0*/  IABS R3, R32 ;  /* 0x0000002000037213 */ /* 0x000fc40000000000 */
[----:B------:R-:W-:Y:S01]  /*14f0*/  LOP3.LUT R26, R202, 0x40, RZ, 0x3c, !PT ;  /* 0x00000040ca1a7812 */ /* 0x000fe200078e3cff */
[----:B------:R-:W-:Y:S02]  /*1500*/  IMAD.MOV R12, RZ, RZ, -R12 ;  /* 0x000000ffff0c7224 */ /* 0x000fe400078e0a0c */
[----:B------:R-:W-:Y:S02]  /*1510*/  IMAD.MOV R10, RZ, RZ, -R10 ;  /* 0x000000ffff0a7224 */ /* 0x000fe400078e0a0a */
[C---:B------:R-:W-:Y:S02]  /*1520*/  IMAD R37, R0.reuse, R12, R37 ;  /* 0x0000000c00257224 */ /* 0x040fe400078e0225 */
[--C-:B------:R-:W-:Y:S02]  /*1530*/  @!P1 IMAD.IADD R31, R31, 0x1, -R0.reuse ;  /* 0x000000011f1f9824 */ /* 0x100fe400078e0a00 */
[C---:B------:R-:W-:Y:S02]  /*1540*/  IMAD R35, R0.reuse, R10, R35 ;  /* 0x0000000a00237224 */ /* 0x040fe400078e0223 */
[----:B------:R-:W-:Y:S01]  /*1550*/  @!P6 IMAD.MOV R31, RZ, RZ, -R31 ;  /* 0x000000ffff1fe224 */ /* 0x000fe200078e0a1f */
[C---:B------:R-:W-:Y:S01]  /*1560*/  ISETP.GT.U32.AND P6, PT, R0.reuse, R37, PT ;  /* 0x000000250000720c */ /* 0x040fe20003fc4070 */
[----:B------:R-:W-:Y:S01]  /*1570*/  @!P4 IMAD.IADD R33, R33, 0x1, -R0 ;  /* 0x000000012121c824 */ /* 0x000fe200078e0a00 */
[----:B------:R-:W-:Y:S01]  /*1580*/  ISETP.GT.U32.AND P1, PT, R0, R35, PT ;  /* 0x000000230000720c */ /* 0x000fe20003f24070 */
[----:B------:R-:W-:Y:S01]  /*1590*/  @!P3 IMAD.MOV R29, RZ, RZ, -R29 ;  /* 0x000000ffff1db224 */ /* 0x000fe200078e0a1d */
[----:B------:R-:W-:Y:S01]  /*15a0*/  ISETP.GE.AND P3, PT, R14, RZ, PT ;  /* 0x000000ff0e00720c */ /* 0x000fe20003f66270 */
[----:B------:R-:W-:Y:S01]  /*15b0*/  IMAD.HI.U32 R10, R6, R39, RZ ;  /* 0x00000027060a7227 */ /* 0x000fe200078e00ff */
[----:B------:R-:W-:-:S02]  /*15c0*/  ISETP.GT.U32.AND P4, PT, R0, R33, PT ;  /* 0x000000210000720c */ /* 0x000fc40003f84070 */
[----:B------:R-:W-:Y:S01]  /*15d0*/  LOP3.LUT R14, R8, 0x4c, RZ, 0xfc, !PT ;  /* 0x0000004c080e7812 */ /* 0x000fe200078efcff */
[----:B------:R-:W-:-:S03]  /*15e0*/  IMAD.HI.U32 R12, R6, R41, RZ ;  /* 0x00000029060c7227 */ /* 0x000fc600078e00ff */
[----:B------:R-:W-:Y:S01]  /*15f0*/  IABS R43, R14 ;  /* 0x0000000e002b7213 */ /* 0x000fe20000000000 */
[----:B------:R-:W-:Y:S02]  /*1600*/  @!P6 IMAD.IADD R37, R37, 0x1, -R0 ;  /* 0x000000012525e824 */ /* 0x000fe400078e0a00 */
[----:B------:R-:W-:Y:S02]  /*1610*/  IMAD.MOV R10, RZ, RZ, -R10 ;  /* 0x000000ffff0a7224 */ /* 0x000fe400078e0a0a */
[----:B------:R-:W-:Y:S01]  /*1620*/  IMAD.MOV R12, RZ, RZ, -R12 ;  /* 0x000000ffff0c7224 */ /* 0x000fe200078e0a0c */
[C---:B------:R-:W-:Y:S01]  /*1630*/  ISETP.GT.U32.AND P6, PT, R0.reuse, R37, PT ;  /* 0x000000250000720c */ /* 0x040fe20003fc4070 */
[C---:B------:R-:W-:Y:S02]  /*1640*/  IMAD R39, R0.reuse, R10, R39 ;  /* 0x0000000a00277224 */ /* 0x040fe400078e0227 */
[----:B------:R-:W-:Y:S02]  /*1650*/  IMAD R41, R0, R12, R41 ;  /* 0x0000000c00297224 */ /* 0x000fe400078e0229 */
[----:B------:R-:W-:-:S02]  /*1660*/  @!P1 IMAD.IADD R35, R35, 0x1, -R0 ;  /* 0x0000000123239824 */ /* 0x000fc400078e0a00 */
[----:B------:R-:W-:Y:S01]  /*1670*/  @!P4 IMAD.IADD R33, R33, 0x1, -R0 ;  /* 0x000000012121c824 */ /* 0x000fe200078e0a00 */
[----:B------:R-:W-:Y:S01]  /*1680*/  ISETP.GT.U32.AND P4, PT, R0, R39, PT ;  /* 0x000000270000720c */ /* 0x000fe20003f84070 */
[----:B------:R-:W-:Y:S01]  /*1690*/  IMAD.HI.U32 R10, R6, R43, RZ ;  /* 0x0000002b060a7227 */ /* 0x000fe200078e00ff */
[----:B------:R-:W-:-:S03]  /*16a0*/  ISETP.GT.U32.AND P1, PT, R0, R35, PT ;  /* 0x000000230000720c */ /* 0x000fc60003f24070 */
[----:B------:R-:W-:Y:S01]  /*16b0*/  @!P2 IMAD.MOV R33, RZ, RZ, -R33 ;  /* 0x000000ffff21a224 */ /* 0x000fe200078e0a21 */
[C---:B------:R-:W-:Y:S01]  /*16c0*/  ISETP.GT.U32.AND P2, PT, R0.reuse, R41, PT ;  /* 0x000000290000720c */ /* 0x040fe20003f44070 */
[----:B------:R-:W-:Y:S02]  /*16d0*/  IMAD.MOV R10, RZ, RZ, -R10 ;  /* 0x000000ffff0a7224 */ /* 0x000fe400078e0a0a */
[----:B------:R-:W-:Y:S02]  /*16e0*/  @!P6 IMAD.IADD R37, R37, 0x1, -R0 ;  /* 0x000000012525e824 */ /* 0x000fe400078e0a00 */
[----:B------:R-:W-:Y:S02]  /*16f0*/  IMAD R43, R0, R10, R43 ;  /* 0x0000000a002b7224 */ /* 0x000fe400078e022b */
[----:B------:R-:W-:-:S03]  /*1700*/  IMAD.HI.U32 R10, R6, R45, RZ ;  /* 0x0000002d060a7227 */ /* 0x000fc600078e00ff */
[----:B------:R-:W-:Y:S01]  /*1710*/  ISETP.GT.U32.AND P6, PT, R0, R43, PT ;  /* 0x0000002b0000720c */ /* 0x000fe20003fc4070 */
[--C-:B------:R-:W-:Y:S01]  /*1720*/  @!P1 IMAD.IADD R35, R35, 0x1, -R0.reuse ;  /* 0x0000000123239824 */ /* 0x100fe200078e0a00 */
[----:B------:R-:W-:Y:S01]  /*1730*/  ISETP.GE.AND P1, PT, R16, RZ, PT ;  /* 0x000000ff1000720c */ /* 0x000fe20003f26270 */
[----:B------:R-:W-:Y:S01]  /*1740*/  @!P2 IMAD.IADD R41, R41, 0x1, -R0 ;  /* 0x000000012929a824 */ /* 0x000fe200078e0a00 */
[----:B------:R-:W-:Y:S01]  /*1750*/  ISETP.GE.AND P2, PT, R14, RZ, PT ;  /* 0x000000ff0e00720c */ /* 0x000fe20003f46270 */
[----:B------:R-:W-:Y:S01]  /*1760*/  @!P0 IMAD.MOV R35, RZ, RZ, -R35 ;  /* 0x000000ffff238224 */ /* 0x000fe200078e0a23 */
[----:B------:R-:W-:Y:S01]  /*1770*/  LOP3.LUT R14, R8, 0x60, RZ, 0xfc, !PT ;  /* 0x00000060080e7812 */ /* 0x000fe200078efcff */
[----:B------:R-:W-:Y:S01]  /*1780*/  IMAD.MOV R10, RZ, RZ, -R10 ;  /* 0x000000ffff0a7224 */ /* 0x000fe200078e0a0a */
[----:B------:R-:W-:Y:S01]  /*1790*/  ISETP.GT.U32.AND P0, PT, R0, R41, PT ;  /* 0x000000290000720c */ /* 0x000fe20003f04070 */
[----:B------:R-:W-:Y:S01]  /*17a0*/  IMAD.HI.U32 R12, R6, R47, RZ ;  /* 0x0000002f060c7227 */ /* 0x000fe200078e00ff */
[----:B------:R-:W-:-:S03]  /*17b0*/  IABS R53, R14 ;  /* 0x0000000e00357213 */ /* 0x000fc60000000000 */
[--C-:B------:R-:W-:Y:S02]  /*17c0*/  @!P6 IMAD.IADD R43, R43, 0x1, -R0.reuse ;  /* 0x000000012b2be824 */ /* 0x100fe400078e0a00 */
[----:B------:R-:W-:Y:S01]  /*17d0*/  IMAD R45, R0, R10, R45 ;  /* 0x0000000a002d7224 */ /* 0x000fe200078e022d */
[----:B------:R-:W-:Y:S01]  /*17e0*/  LOP3.LUT R10, R8, 0x58, RZ, 0xfc, !PT ;  /* 0x00000058080a7812 */ /* 0x000fe200078efcff */
[----:B------:R-:W-:Y:S01]  /*17f0*/  @!P4 IMAD.IADD R39, R39, 0x1, -R0 ;  /* 0x000000012727c824 */ /* 0x000fe200078e0a00 */
[C---:B------:R-:W-:Y:S01]  /*1800*/  ISETP.GT.U32.AND P6, PT, R0.reuse, R43, PT ;  /* 0x0000002b0000720c */ /* 0x040fe20003fc4070 */
[----:B------:R-:W-:Y:S01]  /*1810*/  IMAD.MOV R12, RZ, RZ, -R12 ;  /* 0x000000ffff0c7224 */ /* 0x000fe200078e0a0c */
[----:B------:R-:W-:Y:S01]  /*1820*/  IABS R49, R10 ;  /* 0x0000000a00317213 */ /* 0x000fe20000000000 */
[----:B------:R-:W-:Y:S01]  /*1830*/  @!P0 IMAD.IADD R41, R41, 0x1, -R0 ;  /* 0x0000000129298824 */ /* 0x000fe200078e0a00 */
[C---:B------:R-:W-:Y:S01]  /*1840*/  ISETP.GT.U32.AND P0, PT, R0.reuse, R45, PT ;  /* 0x0000002d0000720c */ /* 0x040fe20003f04070 */
[C---:B------:R-:W-:Y:S01]  /*1850*/  IMAD R47, R0.reuse, R12, R47 ;  /* 0x0000000c002f7224 */ /* 0x040fe200078e022f */
[----:B------:R-:W-:Y:S01]  /*1860*/  ISETP.GT.U32.AND P4, PT, R0, R39, PT ;  /* 0x000000270000720c */ /* 0x000fe20003f84070 */
[----:B------:R-:W-:Y:S01]  /*1870*/  @!P5 IMAD.MOV R37, RZ, RZ, -R37 ;  /* 0x000000ffff25d224 */ /* 0x000fe200078e0a25 */
[----:B------:R-:W-:Y:S01]  /*1880*/  LOP3.LUT R12, R8, 0x5c, RZ, 0xfc, !PT ;  /* 0x0000005c080c7812 */ /* 0x000fe200078efcff */
[----:B------:R-:W-:Y:S01]  /*1890*/  @!P1 IMAD.MOV R41, RZ, RZ, -R41 ;  /* 0x000000ffff299224 */ /* 0x000fe200078e0a29 */
[----:B------:R-:W-:Y:S01]  /*18a0*/  ISETP.GE.AND P5, PT, R18, RZ, PT ;  /* 0x000000ff1200720c */ /* 0x000fe20003fa6270 */
[----:B------:R-:W-:Y:S01]  /*18b0*/  IMAD.HI.U32 R4, R4, R3, RZ ;  /* 0x0000000304047227 */ /* 0x000fe200078e00ff */
[----:B------:R-:W-:-:S02]  /*18c0*/  IABS R51, R12 ;  /* 0x0000000c00337213 */ /* 0x000fc40000000000 */
[----:B------:R-:W-:Y:S01]  /*18d0*/  ISETP.GE.AND P1, PT, R12, RZ, PT ;  /* 0x000000ff0c00720c */ /* 0x000fe20003f26270 */
[--C-:B------:R-:W-:Y:S01]  /*18e0*/  @!P6 IMAD.IADD R43, R43, 0x1, -R0.reuse ;  /* 0x000000012b2be824 */ /* 0x100fe200078e0a00 */
[----:B------:R-:W-:Y:S01]  /*18f0*/  ISETP.GT.U32.AND P6, PT, R0, R47, PT ;  /* 0x0000002f0000720c */ /* 0x000fe20003fc4070 */
[--C-:B------:R-:W-:Y:S01]  /*1900*/  @!P0 IMAD.IADD R45, R45, 0x1, -R0.reuse ;  /* 0x000000012d2d8824 */ /* 0x100fe200078e0a00 */
[----:B------:R-:W-:Y:S01]  /*1910*/  LOP3.LUT R18, R8, 0x64, RZ, 0xfc, !PT ;  /* 0x0000006408127812 */ /* 0x000fe200078efcff */
[----:B------:R-:W-:Y:S01]  /*1920*/  @!P4 IMAD.IADD R39, R39, 0x1, -R0 ;  /* 0x000000012727c824 */ /* 0x000fe200078e0a00 */
[----:B------:R-:W-:Y:S01]  /*1930*/  ISETP.GE.AND P4, PT, R20, RZ, PT ;  /* 0x000000ff1400720c */ /* 0x000fe20003f86270 */
[----:B------:R-:W-:Y:S01]  /*1940*/  IMAD.HI.U32 R12, R6, R51, RZ ;  /* 0x00000033060c7227 */ /* 0x000fe200078e00ff */
[----:B------:R-:W-:Y:S02]  /*1950*/  ISETP.GT.U32.AND P0, PT, R0, R45, PT ;  /* 0x0000002d0000720c */ /* 0x000fe40003f04070 */
[----:B------:R-:W-:Y:S01]  /*1960*/  IABS R55, R18 ;  /* 0x0000001200377213 */ /* 0x000fe20000000000 */
[----:B------:R-:W-:Y:S01]  /*1970*/  @!P3 IMAD.MOV R39, RZ, RZ, -R39 ;  /* 0x000000ffff27b224 */ /* 0x000fe200078e0a27 */
[----:B------:R-:W-:Y:S01]  /*1980*/  ISETP.GE.AND P3, PT, R10, RZ, PT ;  /* 0x000000ff0a00720c */ /* 0x000fe20003f66270 */
[----:B------:R-:W-:Y:S01]  /*1990*/  IMAD.HI.U32 R10, R6, R49, RZ ;  /* 0x00000031060a7227 */ /* 0x000fe200078e00ff */
[----:B------:R-:W-:-:S03]  /*19a0*/  LOP3.LUT R20, R8, 0x70, RZ, 0xfc, !PT ;  /* 0x0000007008147812 */ /* 0x000fc600078efcff */
[----:B------:R-:W-:Y:S01]  /*19b0*/  @!P6 IMAD.IADD R47, R47, 0x1, -R0 ;  /* 0x000000012f2fe824 */ /* 0x000fe200078e0a00 */
[----:B------:R-:W-:Y:S01]  /*19c0*/  IABS R61, R20 ;  /* 0x00000014003d7213 */ /* 0x000fe20000000000 */
[----:B------:R-:W-:Y:S02]  /*19d0*/  IMAD.MOV R10, RZ, RZ, -R10 ;  /* 0x000000ffff0a7224 */ /* 0x000fe400078e0a0a */
[----:B------:R-:W-:Y:S01]  /*19e0*/  @!P2 IMAD.MOV R43, RZ, RZ, -R43 ;  /* 0x000000ffff2ba224 */ /* 0x000fe200078e0a2b */
[----:B------:R-:W-:Y:S01]  /*19f0*/  ISETP.GT.U32.AND P6, PT, R0, R47, PT ;  /* 0x0000002f0000720c */ /* 0x000fe20003fc4070 */
[----:B------:R-:W-:Y:S01]  /*1a00*/  IMAD.MOV R12, RZ, RZ, -R12 ;  /* 0x000000ffff0c7224 */ /* 0x000fe200078e0a0c */
[----:B------:R-:W-:Y:S01]  /*1a10*/  ISETP.GE.AND P2, PT, R14, RZ, PT ;  /* 0x000000ff0e00720c */ /* 0x000fe20003f46270 */
[----:B------:R-:W-:Y:S01]  /*1a20*/  @!P0 IMAD.IADD R45, R45, 0x1, -R0 ;  /* 0x000000012d2d8824 */ /* 0x000fe200078e0a00 */
[----:B------:R-:W-:Y:S01]  /*1a30*/  ISETP.GE.AND P0, PT, R18, RZ, PT ;  /* 0x000000ff1200720c */ /* 0x000fe20003f06270 */
[----:B------:R-:W-:Y:S01]  /*1a40*/  IMAD R49, R0, R10, R49 ;  /* 0x0000000a00317224 */ /* 0x000fe200078e0231 */
[----:B------:R-:W-:Y:S01]  /*1a50*/  LOP3.LUT R18, R8, 0x6c, RZ, 0xfc, !PT ;  /* 0x0000006c08127812 */ /* 0x000fe200078efcff */
[----:B------:R-:W-:-:S03]  /*1a60*/  IMAD.HI.U32 R14, R6, R53, RZ ;  /* 0x00000035060e7227 */ /* 0x000fc600078e00ff */
[----:B------:R-:W-:Y:S01]  /*1a70*/  IABS R59, R18 ;  /* 0x00000012003b7213 */ /* 0x000fe20000000000 */
[C---:B------:R-:W-:Y:S02]  /*1a80*/  IMAD R51, R0.reuse, R12, R51 ;  /* 0x0000000c00337224 */ /* 0x040fe400078e0233 */
[----:B------:R-:W-:Y:S01]  /*1a90*/  @!P5 IMAD.MOV R45, RZ, RZ, -R45 ;  /* 0x000000ffff2dd224 */ /* 0x000fe200078e0a2d */
[C---:B------:R-:W-:Y:S01]  /*1aa0*/  ISETP.GT.U32.AND P5, PT, R0.reuse, R49, PT ;  /* 0x000000310000720c */ /* 0x040fe20003fa4070 */
[----:B------:R-:W-:Y:S02]  /*1ab0*/  IMAD.MOV R14, RZ, RZ, -R14 ;  /* 0x000000ffff0e7224 */ /* 0x000fe400078e0a0e */
[----:B------:R-:W-:Y:S01]  /*1ac0*/  @!P6 IMAD.IADD R47, R47, 0x1, -R0 ;  /* 0x000000012f2fe824 */ /* 0x000fe200078e0a00 */
[----:B------:R-:W-:Y:S01]  /*1ad0*/  ISETP.GT.U32.AND P6, PT, R0, R51, PT ;  /* 0x000000330000720c */ /* 0x000fe20003fc4070 */
[----:B------:R-:W-:-:S04]  /*1ae0*/  IMAD.HI.U32 R16, R6, R55, RZ ;  /* 0x0000003706107227 */ /* 0x000fc800078e00ff */
[C---:B------:R-:W-:Y:S02]  /*1af0*/  IMAD R53, R0.reuse, R14, R53 ;  /* 0x0000000e00357224 */ /* 0x040fe400078e0235 */
[----:B------:R-:W-:Y:S02]  /*1b00*/  IMAD.MOV R16, RZ, RZ, -R16 ;  /* 0x000000ffff107224 */ /* 0x000fe400078e0a10 */
[----:B------:R-:W-:Y:S01]  /*1b10*/  @!P4 IMAD.MOV R47, RZ, RZ, -R47 ;  /* 0x000000ffff2fc224 */ /* 0x000fe200078e0a2f */
[C---:B------:R-:W-:Y:S01]  /*1b20*/  ISETP.GT.U32.AND P4, PT, R0.reuse, R53, PT ;  /* 0x000000350000720c */ /* 0x040fe20003f84070 */
[----:B------:R-:W-:Y:S01]  /*1b30*/  IMAD R55, R0, R16, R55 ;  /* 0x0000001000377224 */ /* 0x000fe200078e0237 */
[C---:B------:R-:W-:Y:S01]  /*1b40*/  LOP3.LUT R16, R8.reuse, 0x68, RZ, 0xfc, !PT ;  /* 0x0000006808107812 */ /* 0x040fe200078efcff */
[--C-:B------:R-:W-:Y:S01]  /*1b50*/  @!P5 IMAD.IADD R49, R49, 0x1, -R0.reuse ;  /* 0x000000013131d824 */ /* 0x100fe200078e0a00 */
[----:B------:R-:W-:Y:S01]  /*1b60*/  LOP3.LUT R8, R8, 0x78, RZ, 0xfc, !PT ;  /* 0x0000007808087812 */ /* 0x000fe200078efcff */
[----:B------:R-:W-:Y:S01]  /*1b70*/  @!P6 IMAD.IADD R51, R51, 0x1, -R0 ;  /* 0x000000013333e824 */ /* 0x000fe200078e0a00 */
[----:B------:R-:W-:Y:S01]  /*1b80*/  IABS R57, R16 ;  /* 0x0000001000397213 */ /* 0x000fe20000000000 */
[----:B------:R-:W-:Y:S01]  /*1b90*/  IMAD.HI.U32 R12, R6, R61, RZ ;  /* 0x0000003d060c7227 */ /* 0x000fe200078e00ff */
[----:B------:R-:W-:-:S02]  /*1ba0*/  ISETP.GT.U32.AND P5, PT, R0, R49, PT ;  /* 0x000000310000720c */ /* 0x000fc40003fa4070 */
[----:B------:R-:W-:Y:S01]  /*1bb0*/  ISETP.GT.U32.AND P6, PT, R0, R51, PT ;  /* 0x000000330000720c */ /* 0x000fe20003fc4070 */
[----:B------:R-:W-:Y:S01]  /*1bc0*/  IMAD.HI.U32 R10, R6, R57, RZ ;  /* 0x00000039060a7227 */ /* 0x000fe200078e00ff */
[----:B------:R-:W-:-:S03]  /*1bd0*/  IABS R65, R8 ;  /* 0x0000000800417213 */ /* 0x000fc60000000000 */
[----:B------:R-:W-:Y:S02]  /*1be0*/  @!P4 IMAD.IADD R53, R53, 0x1, -R0 ;  /* 0x000000013535c824 */ /* 0x000fe400078e0a00 */
[----:B------:R-:W-:Y:S02]  /*1bf0*/  IMAD.MOV R14, RZ, RZ, -R10 ;  /* 0x000000ffff0e7224 */ /* 0x000fe400078e0a0a */
[----:B------:R-:W-:Y:S01]  /*1c00*/  IMAD.HI.U32 R10, R6, R59, RZ ;  /* 0x0000003b060a7227 */ /* 0x000fe200078e00ff */
[----:B------:R-:W-:-:S03]  /*1c10*/  ISETP.GT.U32.AND P4, PT, R0, R53, PT ;  /* 0x000000350000720c */ /* 0x000fc60003f84070 */
[C---:B------:R-:W-:Y:S02]  /*1c20*/  IMAD R57, R0.reuse, R14, R57 ;  /* 0x0000000e00397224 */ /* 0x040fe400078e0239 */
[----:B------:R-:W-:Y:S01]  /*1c30*/  @!P5 IMAD.IADD R49, R49, 0x1, -R0 ;  /* 0x000000013131d824 */ /* 0x000fe200078e0a00 */
[C---:B------:R-:W-:Y:S01]  /*1c40*/  ISETP.GT.U32.AND P5, PT, R0.reuse, R55, PT ;  /* 0x000000370000720c */ /* 0x040fe20003fa4070 */
[----:B------:R-:W-:Y:S02]  /*1c50*/  IMAD.MOV R10, RZ, RZ, -R10 ;  /* 0x000000ffff0a7224 */ /* 0x000fe400078e0a0a */
[----:B------:R-:W-:Y:S01]  /*1c60*/  @!P6 IMAD.IADD R51, R51, 0x1, -R0 ;  /* 0x000000013333e824 */ /* 0x000fe200078e0a00 */
[C---:B------:R-:W-:Y:S01]  /*1c70*/  ISETP.GT.U32.AND P6, PT, R0.reuse, R57, PT ;  /* 0x000000390000720c */ /* 0x040fe20003fc4070 */
[----:B------:R-:W-:Y:S02]  /*1c80*/  IMAD R59, R0, R10, R59 ;  /* 0x0000000a003b7224 */ /* 0x000fe400078e023b */
[----:B------:R-:W-:-:S02]  /*1c90*/  IMAD.MOV R12, RZ, RZ, -R12 ;  /* 0x000000ffff0c7224 */ /* 0x000fc400078e0a0c */
[--C-:B------:R-:W-:Y:S01]  /*1ca0*/  @!P4 IMAD.IADD R53, R53, 0x1, -R0.reuse ;  /* 0x000000013535c824 */ /* 0x100fe200078e0a00 */
[C---:B------:R-:W-:Y:S01]  /*1cb0*/  ISETP.GT.U32.AND P4, PT, R0.reuse, R59, PT ;  /* 0x0000003b0000720c */ /* 0x040fe20003f84070 */
[----:B------:R-:W-:Y:S02]  /*1cc0*/  IMAD R61, R0, R12, R61 ;  /* 0x0000000c003d7224 */ /* 0x000fe400078e023d */
[----:B------:R-:W-:Y:S02]  /*1cd0*/  @!P5 IMAD.IADD R55, R55, 0x1, -R0 ;  /* 0x000000013737d824 */ /* 0x000fe400078e0a00 */
[----:B------:R-:W-:-:S03]  /*1ce0*/  IMAD.HI.U32 R10, R6, R63, RZ ;  /* 0x0000003f060a7227 */ /* 0x000fc600078e00ff */
[C---:B------:R-:W-:Y:S01]  /*1cf0*/  ISETP.GT.U32.AND P5, PT, R0.reuse, R55, PT ;  /* 0x000000370000720c */ /* 0x040fe20003fa4070 */
[----:B------:R-:W-:Y:S01]  /*1d00*/  @!P6 IMAD.IADD R57, R57, 0x1, -R0 ;  /* 0x000000013939e824 */ /* 0x000fe200078e0a00 */
[C---:B------:R-:W-:Y:S01]  /*1d10*/  ISETP.GT.U32.AND P6, PT, R0.reuse, R61, PT ;  /* 0x0000003d0000720c */ /* 0x040fe20003fc4070 */
[----:B------:R-:W-:Y:S02]  /*1d20*/  IMAD.MOV R10, RZ, RZ, -R10 ;  /* 0x000000ffff0a7224 */ /* 0x000fe400078e0a0a */
[----:B------:R-:W-:Y:S02]  /*1d30*/  @!P4 IMAD.IADD R59, R59, 0x1, -R0 ;  /* 0x000000013b3bc824 */ /* 0x000fe400078e0a00 */
[----:B------:R-:W-:Y:S02]  /*1d40*/  IMAD R63, R0, R10, R63 ;  /* 0x0000000a003f7224 */ /* 0x000fe400078e023f */
[----:B------:R-:W-:Y:S01]  /*1d50*/  IMAD.HI.U32 R6, R6, R65, RZ ;  /* 0x0000004106067227 */ /* 0x000fe200078e00ff */
[----:B------:R-:W-:-:S03]  /*1d60*/  ISETP.GT.U32.AND P4, PT, R0, R59, PT ;  /* 0x0000003b0000720c */ /* 0x000fc60003f84070 */
[--C-:B------:R-:W-:Y:S01]  /*1d70*/  @!P5 IMAD.IADD R55, R55, 0x1, -R0.reuse ;  /* 0x000000013737d824 */ /* 0x100fe200078e0a00 */
[C---:B------:R-:W-:Y:S01]  /*1d80*/  ISETP.GT.U32.AND P5, PT, R0.reuse, R63, PT ;  /* 0x0000003f0000720c */ /* 0x040fe20003fa4070 */
[----:B------:R-:W-:Y:S02]  /*1d90*/  @!P6 IMAD.IADD R61, R61, 0x1, -R0 ;  /* 0x000000013d3de824 */ /* 0x000fe400078e0a00 */
[----:B------:R-:W-:Y:S02]  /*1da0*/  IMAD.MOV R6, RZ, RZ, -R6 ;  /* 0x000000ffff067224 */ /* 0x000fe400078e0a06 */
[----:B------:R-:W-:Y:S01]  /*1db0*/  @!P3 IMAD.MOV R49, RZ, RZ, -R49 ;  /* 0x000000ffff31b224 */ /* 0x000fe200078e0a31 */
[C---:B------:R-:W-:Y:S01]  /*1dc0*/  ISETP.GT.U32.AND P6, PT, R0.reuse, R61, PT ;  /* 0x0000003d0000720c */ /* 0x040fe20003fc4070 */
[C---:B------:R-:W-:Y:S01]  /*1dd0*/  IMAD R65, R0.reuse, R6, R65 ;  /* 0x0000000600417224 */ /* 0x040fe200078e0241 */
[----:B------:R-:W-:Y:S01]  /*1de0*/  ISETP.GT.U32.AND P3, PT, R0, R57, PT ;  /* 0x000000390000720c */ /* 0x000fe20003f64070 */
[----:B------:R-:W-:-:S02]  /*1df0*/  IMAD.MOV R4, RZ, RZ, -R4 ;  /* 0x000000ffff047224 */ /* 0x000fc400078e0a04 */
[--C-:B------:R-:W-:Y:S01]  /*1e00*/  @!P4 IMAD.IADD R59, R59, 0x1, -R0.reuse ;  /* 0x000000013b3bc824 */ /* 0x100fe200078e0a00 */
[----:B------:R-:W-:Y:S01]  /*1e10*/  ISETP.GT.U32.AND P4, PT, R0, R65, PT ;  /* 0x000000410000720c */ /* 0x000fe20003f84070 */
[----:B------:R-:W-:Y:S01]  /*1e20*/  @!P1 IMAD.MOV R51, RZ, RZ, -R51 ;  /* 0x000000ffff339224 */ /* 0x000fe200078e0a33 */
[----:B------:R-:W-:Y:S01]  /*1e30*/  ISETP.GE.AND P1, PT, R16, RZ, PT ;  /* 0x000000ff1000720c */ /* 0x000fe20003f26270 */
[C---:B------:R-:W-:Y:S02]  /*1e40*/  IMAD R3, R2.reuse, R4, R3 ;  /* 0x0000000402037224 */ /* 0x040fe400078e0203 */
[--C-:B------:R-:W-:Y:S02]  /*1e50*/  @!P5 IMAD.IADD R63, R63, 0x1, -R0.reuse ;  /* 0x000000013f3fd824 */ /* 0x100fe400078e0a00 */
[--C-:B------:R-:W-:Y:S01]  /*1e60*/  @!P6 IMAD.IADD R61, R61, 0x1, -R0.reuse ;  /* 0x000000013d3de824 */ /* 0x100fe200078e0a00 */
[----:B------:R-:W-:Y:S01]  /*1e70*/  ISETP.GT.U32.AND P6, PT, R2, R3, PT ;  /* 0x000000030200720c */ /* 0x000fe20003fc4070 */
[----:B------:R-:W-:Y:S01]  /*1e80*/  @!P2 IMAD.MOV R53, RZ, RZ, -R53 ;  /* 0x000000ffff35a224 */ /* 0x000fe200078e0a35 */
[----:B------:R-:W-:Y:S01]  /*1e90*/  ISETP.GT.U32.AND P5, PT, R0, R63, PT ;  /* 0x0000003f0000720c */ /* 0x000fe20003fa4070 */
[--C-:B------:R-:W-:Y:S01]  /*1ea0*/  @!P3 IMAD.IADD R57, R57, 0x1, -R0.reuse ;  /* 0x000000013939b824 */ /* 0x100fe200078e0a00 */
[----:B------:R-:W-:Y:S01]  /*1eb0*/  ISETP.GE.AND P2, PT, R20, RZ, PT ;  /* 0x000000ff1400720c */ /* 0x000fe20003f46270 */
[----:B------:R-:W-:Y:S01]  /*1ec0*/  @!P4 IMAD.IADD R65, R65, 0x1, -R0 ;  /* 0x000000014141c824 */ /* 0x000fe200078e0a00 */
[----:B------:R-:W-:Y:S01]  /*1ed0*/  ISETP.GE.AND P3, PT, R18, RZ, PT ;  /* 0x000000ff1200720c */ /* 0x000fe20003f66270 */
[----:B------:R-:W-:Y:S01]  /*1ee0*/  @!P1 IMAD.MOV R57, RZ, RZ, -R57 ;  /* 0x000000ffff399224 */ /* 0x000fe200078e0a39 */
[----:B------:R-:W-:Y:S01]  /*1ef0*/  LOP3.LUT R20, R202, 0x60, RZ, 0x3c, !PT ;  /* 0x00000060ca147812 */ /* 0x000fe200078e3cff */
[----:B------:R-:W-:Y:S01]  /*1f00*/  @!P0 IMAD.MOV R55, RZ, RZ, -R55 ;  /* 0x000000ffff378224 */ /* 0x000fe200078e0a37 */
[----:B------:R-:W-:Y:S01]  /*1f10*/  ISETP.GT.U32.AND P1, PT, R0, R65, PT ;  /* 0x000000410000720c */ /* 0x000fe20003f24070 */
[----:B------:R-:W-:-:S02]  /*1f20*/  IMAD.MOV.U32 R4, RZ, RZ, c[0x0][0x180] ;  /* 0x00006000ff047624 */ /* 0x000fc400078e00ff */
[----:B------:R-:W-:Y:S01]  /*1f30*/  @!P6 IMAD.IADD R3, R3, 0x1, -R2 ;  /* 0x000000010303e824 */ /* 0x000fe200078e0a02 */
[----:B------:R-:W-:Y:S01]  /*1f40*/  ISETP.GE.AND P6, PT, R8, RZ, PT ;  /* 0x000000ff0800720c */ /* 0x000fe20003fc6270 */
[--C-:B------:R-:W-:Y:S01]  /*1f50*/  @!P5 IMAD.IADD R63, R63, 0x1, -R0.reuse ;  /* 0x000000013f3fd824 */ /* 0x100fe200078e0a00 */
[----:B------:R-:W-:Y:S01]  /*1f60*/  ISETP.GE.AND P5, PT, R22, RZ, PT ;  /* 0x000000ff1600720c */ /* 0x000fe20003fa6270 */
[----:B------:R-:W-:Y:S01]  /*1f70*/  @!P2 IMAD.MOV R61, RZ, RZ, -R61 ;  /* 0x000000ffff3da224 */ /* 0x000fe200078e0a3d */
[----:B------:R-:W-:Y:S01]  /*1f80*/  ISETP.GT.U32.AND P2, PT, R2, R3, PT ;  /* 0x000000030200720c */ /* 0x000fe20003f44070 */
[----:B------:R-:W-:Y:S01]  /*1f90*/  @!P3 IMAD.MOV R59, RZ, RZ, -R59 ;  /* 0x000000ffff3bb224 */ /* 0x000fe200078e0a3b */
[----:B------:R-:W-:Y:S01]  /*1fa0*/  IADD3 R6, R4, -0x1, RZ ;  /* 0xffffffff04067810 */ /* 0x000fe20007ffe0ff */
[----:B------:R-:W-:Y:S01]  /*1fb0*/  IMAD.SHL.U32 R22, R210, 0x20, RZ ;  /* 0x00000020d2167824 */ /* 0x000fe200078e00ff */
[----:B------:R-:W-:Y:S01]  /*1fc0*/  IADD3 R10, R4, -0x5, RZ ;  /* 0xfffffffb040a7810 */ /* 0x000fe20007ffe0ff */
[----:B------:R-:W-:Y:S01]  /*1fd0*/  @!P1 IMAD.IADD R65, R65, 0x1, -R0 ;  /* 0x0000000141419824 */ /* 0x000fe200078e0a00 */
[----:B------:R-:W-:-:S02]  /*1fe0*/  LOP3.LUT R0, RZ, c[0x0][0x17c], RZ, 0x33, !PT ;  /* 0x00005f00ff007a12 */ /* 0x000fc400078e33ff */
[----:B------:R-:W-:Y:S01]  /*1ff0*/  ISETP.GE.U32.AND P0, PT, R6, 0x7fffffe0, PT ;  /* 0x7fffffe00600780c */ /* 0x000fe20003f06070 */
[----:B------:R-:W-:Y:S01]  /*2000*/  @!P6 IMAD.MOV R65, RZ, RZ, -R65 ;  /* 0x000000ffff41e224 */ /* 0x000fe200078e0a41 */
[----:B------:R-:W-:Y:S01]  /*2010*/  IADD3 R6, R4, -0x9, RZ ;  /* 0xfffffff704067810 */ /* 0x000fe20007ffe0ff */
[----:B------:R-:W-:Y:S01]  /*2020*/  @!P5 IMAD.MOV R63, RZ, RZ, -R63 ;  /* 0x000000ffff3fd224 */ /* 0x000fe200078e0a3f */
[----:B------:R-:W-:Y:S01]  /*2030*/  ISETP.NE.AND P5, PT, RZ, c[0x0][0x17c], PT ;  /* 0x00005f00ff007a0c */ /* 0x000fe20003fa5270 */
[----:B------:R-:W-:Y:S01]  /*2040*/  @!P2 IMAD.IADD R3, R3, 0x1, -R2 ;  /* 0x000000010303a824 */ /* 0x000fe200078e0a02 */
[----:B------:R-:W-:Y:S02]  /*2050*/  ISETP.NE.AND P2, PT, RZ, c[0x0][0x178], PT ;  /* 0x00005e00ff007a0c */ /* 0x000fe40003f45270 */
[C---:B------:R-:W-:Y:S02]  /*2060*/  SEL R5, R0.reuse, R5, !P5 ;  /* 0x0000000500057207 */ /* 0x040fe40006800000 */
[----:B------:R-:W-:-:S02]  /*2070*/  SEL R7, R0, R7, !P5 ;  /* 0x0000000700077207 */ /* 0x000fc40006800000 */
[----:B------:R-:W-:Y:S01]  /*2080*/  SEL R2, R0, R9, !P5 ;  /* 0x0000000900027207 */ /* 0x000fe20006800000 */
[----:B------:R-:W-:Y:S01]  /*2090*/  IMAD R9, R210, 0x18, RZ ;  /* 0x00000018d2097824 */ /* 0x000fe200078e02ff */
[C---:B------:R-:W-:Y:S02]  /*20a0*/  SEL R11, R0.reuse, R11, !P5 ;  /* 0x0000000b000b7207 */ /* 0x040fe40006800000 */
[----:B------:R-:W-:Y:S01]  /*20b0*/  SEL R87, R0, R13, !P5 ;  /* 0x0000000d00577207 */ /* 0x000fe20006800000 */
[----:B------:R-:W-:Y:S01]  /*20c0*/  IMAD R13, R210, 0x3c, RZ ;  /* 0x0000003cd20d7824 */ /* 0x000fe200078e02ff */
[----:B------:R-:W-:Y:S01]  /*20d0*/  SEL R97, R0, R15, !P5 ;  /* 0x0000000f00617207 */ /* 0x000fe20006800000 */
[----:B------:R-:W-:Y:S01]  /*20e0*/  IMAD R15, R210, 0x4c, RZ ;  /* 0x0000004cd20f7824 */ /* 0x000fe200078e02ff */
[C---:B------:R-:W-:Y:S01]  /*20f0*/  SEL R99, R0.reuse, R17, !P5 ;  /* 0x0000001100637207 */ /* 0x040fe20006800000 */
[----:B------:R-:W-:Y:S01]  /*2100*/  IMAD R87, R87, c[0x0][0x190], RZ ;  /* 0x0000640057577a24 */ /* 0x000fe200078e02ff */
        /* <DEDUP_REMOVED lines=38> */
[----:B------:R-:W-:Y:S01]  /*2370*/  SEL R187, R0, R57, !P5 ;  /* 0x0000003900bb7207 */ /* 0x000fe20006800000 */
        /* <DEDUP_REMOVED lines=11> */
[----:B------:R-:W-:Y:S01]  /*2430*/  ISETP.GE.AND P5, PT, R32, RZ, PT ;  /* 0x000000ff2000720c */ /* 0x000fe20003fa6270 */
[----:B------:R-:W-:Y:S01]  /*2440*/  IMAD R187, R187, c[0x0][0x190], RZ ;  /* 0x00006400bbbb7a24 */ /* 0x000fe200078e02ff */
[----:B------:R-:W-:Y:S01]  /*2450*/  ISETP.GE.U32.AND P3, PT, R6, 0x7fffffd8, PT ;  /* 0x7fffffd80600780c */ /* 0x000fe20003f66070 */
[----:B------:R-:W-:Y:S01]  /*2460*/  IMAD R189, R189, c[0x0][0x190], RZ ;  /* 0x00006400bdbd7a24 */ /* 0x000fe200078e02ff */
[----:B------:R-:W-:Y:S01]  /*2470*/  IADD3 R6, R4, -0x11, RZ ;  /* 0xffffffef04067810 */ /* 0x000fe20007ffe0ff */
[----:B------:R-:W-:Y:S01]  /*2480*/  IMAD R191, R191, c[0x0][0x190], RZ ;  /* 0x00006400bfbf7a24 */ /* 0x000fe200078e02ff */
[----:B------:R-:W-:Y:S01]  /*2490*/  ISETP.GE.U32.AND P4, PT, R10, 0x7fffffdc, PT ;  /* 0x7fffffdc0a00780c */ /* 0x000fe20003f86070 */
[----:B------:R-:W-:Y:S01]  /*24a0*/  IMAD R193, R193, c[0x0][0x190], RZ ;  /* 0x00006400c1c17a24 */ /* 0x000fe200078e02ff */
[----:B------:R-:W-:Y:S01]  /*24b0*/  ISETP.GE.U32.AND P6, PT, R6, 0x7fffffd0, PT ;  /* 0x7fffffd00600780c */ /* 0x000fe20003fc6070 */
[----:B------:R-:W-:Y:S01]  /*24c0*/  IMAD R195, R195, c[0x0][0x190], RZ ;  /* 0x00006400c3c37a24 */ /* 0x000fe200078e02ff */
[C---:B------:R-:W-:Y:S01]  /*24d0*/  IADD3 R8, R4.reuse, -0xd, RZ ;  /* 0xfffffff304087810 */ /* 0x040fe20007ffe0ff */
[----:B------:R-:W-:Y:S01]  /*24e0*/  IMAD R205, R205, c[0x0][0x190], RZ ;  /* 0x00006400cdcd7a24 */ /* 0x000fe200078e02ff */
[----:B------:R-:W-:Y:S01]  /*24f0*/  IADD3 R10, R4, -0x2d, RZ ;  /* 0xffffffd3040a7810 */ /* 0x000fe20007ffe0ff */
[----:B------:R-:W-:Y:S01]  /*2500*/  @!P5 IMAD.MOV R3, RZ, RZ, -R3 ;  /* 0x000000ffff03d224 */ /* 0x000fe200078e0a03 */
[----:B------:R-:W-:Y:S01]  /*2510*/  LEA R106, P5, R52, c[0x0][0x168], 0x2 ;  /* 0x00005a00346a7a11 */ /* 0x000fe200078a10ff */
[C---:B------:R-:W-:Y:S01]  /*2520*/  IMAD R25, R210.reuse, 0x1c, RZ ;  /* 0x0000001cd2197824 */ /* 0x040fe200078e02ff */
[----:B------:R-:W-:Y:S01]  /*2530*/  @!P2 LOP3.LUT R3, RZ, c[0x0][0x178], RZ, 0x33, !PT ;  /* 0x00005e00ff03aa12 */ /* 0x000fe200078e33ff */
[----:B------:R-:W-:Y:S01]  /*2540*/  IMAD R5, R210, 0x5c, RZ ;  /* 0x0000005cd2057824 */ /* 0x000fe200078e02ff */
[----:B------:R-:W-:Y:S01]  /*2550*/  LEA.HI.X.SX32 R0, R52, c[0x0][0x16c], 0x2, P5 ;  /* 0x00005b0034007a11 */ /* 0x000fe200028f16ff */
[C---:B------:R-:W-:Y:S01]  /*2560*/  IMAD R21, R210.reuse, 0x1a, RZ ;  /* 0x0000001ad2157824 */ /* 0x040fe200078e02ff */
[-C--:B------:R-:W-:Y:S01]  /*2570*/  LEA R18, P2, R53, R106.reuse, 0x2 ;  /* 0x0000006a35127211 */ /* 0x080fe200078410ff */
[----:B------:R-:W-:Y:S01]  /*2580*/  IMAD R208, R3, c[0x0][0x184], RZ ;  /* 0x0000610003d07a24 */ /* 0x000fe200078e02ff */
[----:B-1----:R-:W-:Y:S01]  /*2590*/  LEA R32, P5, R55, R106, 0x2 ;  /* 0x0000006a37207211 */ /* 0x002fe200078a10ff */
[----:B------:R-:W-:Y:S01]  /*25a0*/  IMAD R11, R210, 0x19, RZ ;  /* 0x00000019d20b7824 */ /* 0x000fe200078e02ff */
[----:B------:R-:W-:Y:S01]  /*25b0*/  LEA.HI.X.SX32 R19, R53, R0, 0x2, P2 ;  /* 0x0000000035137211 */ /* 0x000fe200010f16ff */
[----:B------:R-:W-:Y:S01]  /*25c0*/  IMAD.SHL.U32 R207, R208, 0x4, RZ ;  /* 0x00000004d0cf7824 */ /* 0x000fe200078e00ff */
[----:B------:R-:W-:Y:S01]  /*25d0*/  LEA R34, P2, R57, R106, 0x2 ;  /* 0x0000006a39227211 */ /* 0x000fe200078410ff */
[C---:B------:R-:W-:Y:S01]  /*25e0*/  IMAD R17, R210.reuse, 0x6c, RZ ;  /* 0x0000006cd2117824 */ /* 0x040fe200078e02ff */
[----:B------:R-:W-:Y:S01]  /*25f0*/  LEA.HI.X.SX32 R33, R55, R0, 0x2, P5 ;  /* 0x0000000037217211 */ /* 0x000fe200028f16ff */
[C---:B------:R-:W-:Y:S01]  /*2600*/  IMAD R23, R210.reuse, 0x1b, RZ ;  /* 0x0000001bd2177824 */ /* 0x040fe200078e02ff */
[----:B------:R-:W-:Y:S01]  /*2610*/  LEA R36, P5, R59, R106, 0x2 ;  /* 0x0000006a3b247211 */ /* 0x000fe200078a10ff */
[C---:B------:R-:W-:Y:S01]  /*2620*/  IMAD R29, R210.reuse, 0x1e, RZ ;  /* 0x0000001ed21d7824 */ /* 0x040fe200078e02ff */
[----:B------:R-:W-:Y:S01]  /*2630*/  LEA.HI.X.SX32 R35, R57, R0, 0x2, P2 ;  /* 0x0000000039237211 */ /* 0x000fe200010f16ff */
[C---:B------:R-:W-:Y:S01]  /*2640*/  IMAD R27, R210.reuse, 0x1d, RZ ;  /* 0x0000001dd21b7824 */ /* 0x040fe200078e02ff */
[----:B------:R-:W-:Y:S01]  /*2650*/  LEA R38, P2, R87, R106, 0x2 ;  /* 0x0000006a57267211 */ /* 0x000fe200078410ff */
[----:B------:R-:W-:Y:S01]  /*2660*/  IMAD R31, R210, 0x1f, RZ ;  /* 0x0000001fd21f7824 */ /* 0x000fe200078e02ff */
[----:B------:R-:W-:-:S02]  /*2670*/  LEA.HI.X.SX32 R37, R59, R0, 0x2, P5 ;  /* 0x000000003b257211 */ /* 0x000fc400028f16ff */
[----:B------:R-:W-:Y:S02]  /*2680*/  LEA R40, P5, R97, R106, 0x2 ;  /* 0x0000006a61287211 */ /* 0x000fe400078a10ff */
[----:B------:R-:W-:Y:S02]  /*2690*/  LEA.HI.X.SX32 R39, R87, R0, 0x2, P2 ;  /* 0x0000000057277211 */ /* 0x000fe400010f16ff */
[----:B------:R-:W-:Y:S02]  /*26a0*/  LEA R42, P2, R99, R106, 0x2 ;  /* 0x0000006a632a7211 */ /* 0x000fe400078410ff */
[----:B------:R-:W-:Y:S02]  /*26b0*/  LEA.HI.X.SX32 R41, R97, R0, 0x2, P5 ;  /* 0x0000000061297211 */ /* 0x000fe400028f16ff */
[----:B------:R-:W-:Y:S02]  /*26c0*/  LEA R44, P5, R113, R106, 0x2 ;  /* 0x0000006a712c7211 */ /* 0x000fe400078a10ff */
        /* <DEDUP_REMOVED lines=49> */
[----:B------:R-:W-:Y:S02]  /*29e0*/  IADD3 R108, P2, R207, c[0x0][0x160], RZ ;  /* 0x00005800cf6c7a10 */ /* 0x000fe40007f5e0ff */
[----:B------:R-:W-:Y:S02]  /*29f0*/  LEA.HI.X.SX32 R107, R205, R0, 0x2, P5 ;  /* 0x00000000cd6b7211 */ /* 0x000fe400028f16ff */
[----:B------:R-:W-:Y:S02]  /*2a00*/  LEA.HI.X.SX32 R109, R208, c[0x0][0x164], 0x2, P2 ;  /* 0x00005900d06d7a11 */ /* 0x000fe400010f16ff */
[-C--:B------:R-:W-:Y:S02]  /*2a10*/  LEA R172, P5, R210, R108.reuse, 0x3 ;  /* 0x0000006cd2ac7211 */ /* 0x080fe400078a18ff */
[----:B------:R-:W-:Y:S01]  /*2a20*/  IADD3 R128, P2, R216, R108, RZ ;  /* 0x0000006cd8807210 */ /* 0x000fe20007f5e0ff */
[----:B------:R1:W-:Y:S01]  /*2a30*/  LDGSTS.E [R202], [R108.64], !P0 ;  /* 0x000000006cca7fae */ /* 0x0003e2000c121844 */
[----:B------:R-:W-:-:S02]  /*2a40*/  LEA.HI.X.SX32 R173, R58, R109, 0x2, P5 ;  /* 0x0000006d3aad7211 */ /* 0x000fc400028f16ff */
[CC--:B------:R-:W-:Y:S02]  /*2a50*/  LEA R110, P5, R210.reuse, R108.reuse, 0x4 ;  /* 0x0000006cd26e7211 */ /* 0x0c0fe400078a20ff */
[-C--:B------:R-:W-:Y:S02]  /*2a60*/  LEA.HI.X.SX32 R129, R210, R109.reuse, 0x2, P2 ;  /* 0x0000006dd2817211 */ /* 0x080fe400010f16ff */
[-C--:B------:R-:W-:Y:S02]  /*2a70*/  LEA.HI.X.SX32 R111, R216, R109.reuse, 0x2, P5 ;  /* 0x0000006dd86f7211 */ /* 0x080fe400028f16ff */
[-C--:B------:R-:W-:Y:S02]  /*2a80*/  IADD3 R220, P2, R232, R108.reuse, RZ ;  /* 0x0000006ce8dc7210 */ /* 0x080fe40007f5e0ff */
[----:B------:R-:W-:Y:S01]  /*2a90*/  IADD3 R174, P5, R9, R108, RZ ;  /* 0x0000006c09ae7210 */ /* 0x000fe20007fbe0ff */
[----:B------:R2:W-:Y:S01]  /*2aa0*/  LDGSTS.E [R202+0x800], [R110.64], !P4 ;  /* 0x008000006eca7fae */ /* 0x0005e2000e121844 */
[----:B------:R-:W-:-:S02]  /*2ab0*/  LEA.HI.X.SX32 R221, R56, R109, 0x2, P2 ;  /* 0x0000006d38dd7211 */ /* 0x000fc400010f16ff */
[-C--:B------:R-:W-:Y:S02]  /*2ac0*/  LEA.HI.X.SX32 R175, R28, R109.reuse, 0x2, P5 ;  /* 0x0000006d1caf7211 */ /* 0x080fe400028f16ff */
[-C--:B------:R-:W-:Y:S02]  /*2ad0*/  IADD3 R130, P2, R248, R108.reuse, RZ ;  /* 0x0000006cf8827210 */ /* 0x080fe40007f5e0ff */
[-C--:B------:R-:W-:Y:S02]  /*2ae0*/  LEA R116, P5, R210, R108.reuse, 0x5 ;  /* 0x0000006cd2747211 */ /* 0x080fe400078a28ff */
[-C--:B------:R-:W-:Y:S02]  /*2af0*/  LEA.HI.X.SX32 R131, R54, R109.reuse, 0x2, P2 ;  /* 0x0000006d36837211 */ /* 0x080fe400010f16ff */
[----:B------:R-:W-:Y:S01]  /*2b00*/  LEA.HI.X.SX32 R117, R201, R109, 0x2, P5 ;  /* 0x0000006dc9757211 */ /* 0x000fe200028f16ff */
[----:B--2---:R-:W-:Y:S01]  /*2b10*/  IMAD.WIDE R110, R22, 0x4, R110 ;  /* 0x00000004166e7825 */ /* 0x004fe200078e026e */
[----:B------:R-:W-:-:S02]  /*2b20*/  IADD3 R222, P2, R25, R108, RZ ;  /* 0x0000006c19de7210 */ /* 0x000fc40007f5e0ff */
[-C--:B------:R-:W-:Y:S01]  /*2b30*/  IADD3 R180, P5, R181, R108.reuse, RZ ;  /* 0x0000006cb5b47210 */ /* 0x080fe20007fbe0ff */
[----:B------:R2:W-:Y:S01]  /*2b40*/  LDGSTS.E [R202+0x1000], [R116.64], !P3 ;  /* 0x0100000074ca7fae */ /* 0x0005e2000d921844 */
[-C--:B------:R-:W-:Y:S02]  /*2b50*/  LEA.HI.X.SX32 R223, R203, R109.reuse, 0x2, P2 ;  /* 0x0000006dcbdf7211 */ /* 0x080fe400010f16ff */
[-C--:B------:R-:W-:Y:S02]  /*2b60*/  LEA.HI.X.SX32 R181, R228, R109.reuse, 0x2, P5 ;  /* 0x0000006de4b57211 */ /* 0x080fe400028f16ff */
[-C--:B------:R-:W-:Y:S02]  /*2b70*/  IADD3 R132, P2, R133, R108.reuse, RZ ;  /* 0x0000006c85847210 */ /* 0x080fe40007f5e0ff */
[----:B------:R-:W-:Y:S02]  /*2b80*/  IADD3 R118, P5, R119, R108, RZ ;  /* 0x0000006c77767210 */ /* 0x000fe40007fbe0ff */
[----:B------:R-:W-:-:S02]  /*2b90*/  LEA.HI.X.SX32 R133, R226, R109, 0x2, P2 ;  /* 0x0000006de2857211 */ /* 0x000fc400010f16ff */
[-C--:B------:R-:W-:Y:S01]  /*2ba0*/  LEA.HI.X.SX32 R119, R232, R109.reuse, 0x2, P5 ;  /* 0x0000006de8777211 */ /* 0x080fe200028f16ff */
[----:B--2---:R-:W-:Y:S01]  /*2bb0*/  IMAD.WIDE R116, R22, 0x4, R116 ;  /* 0x0000000416747825 */ /* 0x004fe200078e0274 */
[-C--:B------:R-:W-:Y:S02]  /*2bc0*/  IADD3 R224, P2, R225, R108.reuse, RZ ;  /* 0x0000006ce1e07210 */ /* 0x080fe40007f5e0ff */
[-C--:B------:R-:W-:Y:S02]  /*2bd0*/  IADD3 R182, P5, R183, R108.reuse, RZ ;  /* 0x0000006cb7b67210 */ /* 0x080fe40007fbe0ff */
[-C--:B------:R-:W-:Y:S02]  /*2be0*/  LEA.HI.X.SX32 R225, R230, R109.reuse, 0x2, P2 ;  /* 0x0000006de6e17211 */ /* 0x080fe400010f16ff */
[----:B------:R-:W-:Y:S02]  /*2bf0*/  LEA.HI.X.SX32 R183, R236, R109, 0x2, P5 ;  /* 0x0000006decb77211 */ /* 0x000fe400028f16ff */
[----:B------:R-:W-:-:S02]  /*2c00*/  IADD3 R134, P2, R135, R108, RZ ;  /* 0x0000006c87867210 */ /* 0x000fc40007f5e0ff */
[-C--:B------:R-:W-:Y:S02]  /*2c10*/  LEA R120, P5, R210, R108.reuse, 0x6 ;  /* 0x0000006cd2787211 */ /* 0x080fe400078a30ff */
[-C--:B------:R-:W-:Y:S02]  /*2c20*/  LEA.HI.X.SX32 R135, R234, R109.reuse, 0x2, P2 ;  /* 0x0000006dea877211 */ /* 0x080fe400010f16ff */
[-C--:B------:R-:W-:Y:S02]  /*2c30*/  LEA.HI.X.SX32 R121, R240, R109.reuse, 0x2, P5 ;  /* 0x0000006df0797211 */ /* 0x080fe400028f16ff */
[-C--:B------:R-:W-:Y:S02]  /*2c40*/  IADD3 R2, P2, R13, R108.reuse, RZ ;  /* 0x0000006c0d027210 */ /* 0x080fe40007f5e0ff */
[----:B------:R-:W-:Y:S02]  /*2c50*/  IADD3 R196, P5, R197, R108, RZ ;  /* 0x0000006cc5c47210 */ /* 0x000fe40007fbe0ff */
[----:B------:R-:W-:-:S02]  /*2c60*/  LEA.HI.X.SX32 R3, R238, R109, 0x2, P2 ;  /* 0x0000006dee037211 */ /* 0x000fc400010f16ff */
[-C--:B------:R-:W-:Y:S02]  /*2c70*/  LEA.HI.X.SX32 R197, R244, R109.reuse, 0x2, P5 ;  /* 0x0000006df4c57211 */ /* 0x080fe400028f16ff */
[-C--:B------:R-:W-:Y:S02]  /*2c80*/  IADD3 R136, P2, R137, R108.reuse, RZ ;  /* 0x0000006c89887210 */ /* 0x080fe40007f5e0ff */
[-C--:B------:R-:W-:Y:S02]  /*2c90*/  IADD3 R122, P5, R123, R108.reuse, RZ ;  /* 0x0000006c7b7a7210 */ /* 0x080fe40007fbe0ff */
[-C--:B------:R-:W-:Y:S02]  /*2ca0*/  LEA.HI.X.SX32 R137, R242, R109.reuse, 0x2, P2 ;  /* 0x0000006df2897211 */ /* 0x080fe400010f16ff */
[----:B------:R-:W-:Y:S02]  /*2cb0*/  LEA.HI.X.SX32 R123, R248, R109, 0x2, P5 ;  /* 0x0000006df87b7211 */ /* 0x000fe400028f16ff */
[----:B------:R-:W-:-:S02]  /*2cc0*/  IADD3 R6, P2, R15, R108, RZ ;  /* 0x0000006c0f067210 */ /* 0x000fc40007f5e0ff */
[-C--:B------:R-:W-:Y:S02]  /*2cd0*/  IADD3 R212, P5, R213, R108.reuse, RZ ;  /* 0x0000006cd5d47210 */ /* 0x080fe40007fbe0ff */
[-C--:B------:R-:W-:Y:S02]  /*2ce0*/  LEA.HI.X.SX32 R7, R246, R109.reuse, 0x2, P2 ;  /* 0x0000006df6077211 */ /* 0x080fe400010f16ff */
[-C--:B------:R-:W-:Y:S02]  /*2cf0*/  LEA.HI.X.SX32 R213, R252, R109.reuse, 0x2, P5 ;  /* 0x0000006dfcd57211 */ /* 0x080fe400028f16ff */
[-C--:B------:R-:W-:Y:S02]  /*2d00*/  IADD3 R138, P2, R139, R108.reuse, RZ ;  /* 0x0000006c8b8a7210 */ /* 0x080fe40007f5e0ff */
[----:B------:R-:W-:Y:S02]  /*2d10*/  IADD3 R124, P5, R125, R108, RZ ;  /* 0x0000006c7d7c7210 */ /* 0x000fe40007fbe0ff */
[----:B------:R-:W-:-:S02]  /*2d20*/  LEA.HI.X.SX32 R139, R250, R109, 0x2, P2 ;  /* 0x0000006dfa8b7211 */ /* 0x000fc400010f16ff */
[-C--:B------:R-:W-:Y:S02]  /*2d30*/  LEA.HI.X.SX32 R125, R9, R109.reuse, 0x2, P5 ;  /* 0x0000006d097d7211 */ /* 0x080fe400028f16ff */
[-C--:B------:R-:W-:Y:S01]  /*2d40*/  IADD3 R12, P2, R5, R108.reuse, RZ ;  /* 0x0000006c050c7210 */ /* 0x080fe20007f5e0ff */
[----:B------:R-:W-:Y:S01]  /*2d50*/  IMAD R5, R210, 0x7c, RZ ;  /* 0x0000007cd2057824 */ /* 0x000fe200078e02ff */
[-C--:B------:R-:W-:Y:S02]  /*2d60*/  IADD3 R214, P5, R215, R108.reuse, RZ ;  /* 0x0000006cd7d67210 */ /* 0x080fe40007fbe0ff */
[-C--:B------:R-:W-:Y:S02]  /*2d70*/  LEA.HI.X.SX32 R13, R199, R109.reuse, 0x2, P2 ;  /* 0x0000006dc70d7211 */ /* 0x080fe400010f16ff */
[----:B------:R-:W-:Y:S02]  /*2d80*/  LEA.HI.X.SX32 R215, R21, R109, 0x2, P5 ;  /* 0x0000006d15d77211 */ /* 0x000fe400028f16ff */
[----:B------:R-:W-:-:S02]  /*2d90*/  IADD3 R164, P2, R165, R108, RZ ;  /* 0x0000006ca5a47210 */ /* 0x000fc40007f5e0ff */
[-C--:B------:R-:W-:Y:S02]  /*2da0*/  IADD3 R126, P5, R127, R108.reuse, RZ ;  /* 0x0000006c7f7e7210 */ /* 0x080fe40007fbe0ff */
[-C--:B------:R-:W-:Y:S02]  /*2db0*/  LEA.HI.X.SX32 R165, R11, R109.reuse, 0x2, P2 ;  /* 0x0000006d0ba57211 */ /* 0x080fe400010f16ff */
[----:B------:R-:W-:Y:S02]  /*2dc0*/  LEA.HI.X.SX32 R127, R25, R109, 0x2, P5 ;  /* 0x0000006d197f7211 */ /* 0x000fe400028f16ff */
[-C--:B------:R-:W-:Y:S02]  /*2dd0*/  IADD3 R14, P2, R17, R108.reuse, RZ ;  /* 0x0000006c110e7210 */ /* 0x080fe40007f5e0ff */
[----:B------:R-:W-:Y:S02]  /*2de0*/  IADD3 R218, P5, R219, R108, RZ ;  /* 0x0000006cdbda7210 */ /* 0x000fe40007fbe0ff */
[----:B------:R-:W-:-:S02]  /*2df0*/  IADD3 R0, R4, -0x15, RZ ;  /* 0xffffffeb04007810 */ /* 0x000fc40007ffe0ff */
[-C--:B------:R-:W-:Y:S02]  /*2e00*/  LEA.HI.X.SX32 R15, R23, R109.reuse, 0x2, P2 ;  /* 0x0000006d170f7211 */ /* 0x080fe400010f16ff */
[----:B------:R-:W-:Y:S02]  /*2e10*/  LEA.HI.X.SX32 R219, R29, R109, 0x2, P5 ;  /* 0x0000006d1ddb7211 */ /* 0x000fe400028f16ff */
[----:B------:R-:W-:Y:S02]  /*2e20*/  IADD3 R166, P2, R167, R108, RZ ;  /* 0x0000006ca7a67210 */ /* 0x000fe40007f5e0ff */
[----:B------:R-:W-:Y:S02]  /*2e30*/  ISETP.GE.U32.AND P5, PT, R0, 0x7fffffcc, PT ;  /* 0x7fffffcc0000780c */ /* 0x000fe40003fa6070 */
[----:B------:R-:W-:Y:S02]  /*2e40*/  ISETP.GE.U32.AND P1, PT, R8, 0x7fffffd4, PT ;  /* 0x7fffffd40800780c */ /* 0x000fe40003f26070 */
[----:B------:R-:W-:-:S02]  /*2e50*/  IADD3 R0, R4, -0x1d, RZ ;  /* 0xffffffe304007810 */ /* 0x000fc40007ffe0ff */
[-C--:B------:R-:W-:Y:S02]  /*2e60*/  LEA.HI.X.SX32 R167, R27, R109.reuse, 0x2, P2 ;  /* 0x0000006d1ba77211 */ /* 0x080fe400010f16ff */
[----:B------:R-:W-:Y:S02]  /*2e70*/  IADD3 R16, P2, R5, R108, RZ ;  /* 0x0000006c05107210 */ /* 0x000fe40007f5e0ff */
[----:B------:R-:W-:Y:S02]  /*2e80*/  ISETP.GE.U32.AND P0, PT, R0, 0x7fffffc4, PT ;  /* 0x7fffffc40000780c */ /* 0x000fe40003f06070 */
[C---:B------:R-:W-:Y:S02]  /*2e90*/  IADD3 R8, R4.reuse, -0x19, RZ ;  /* 0xffffffe704087810 */ /* 0x040fe40007ffe0ff */
[----:B------:R-:W-:Y:S01]  /*2ea0*/  IADD3 R0, R4, -0x2, RZ ;  /* 0xfffffffe04007810 */ /* 0x000fe20007ffe0ff */
[----:B------:R2:W-:Y:S01]  /*2eb0*/  LDGSTS.E [R202+0x1800], [R118.64], !P1 ;  /* 0x0180000076ca7fae */ /* 0x0005e2000c921844 */
[----:B------:R-:W-:Y:S01]  /*2ec0*/  LEA.HI.X.SX32 R17, R31, R109, 0x2, P2 ;  /* 0x0000006d1f117211 */ /* 0x000fe200010f16ff */
[----:B-1----:R-:W-:Y:S01]  /*2ed0*/  IMAD.WIDE R108, R22, 0x4, R108 ;  /* 0x00000004166c7825 */ /* 0x002fe200078e026c */
[----:B------:R-:W-:Y:S01]  /*2ee0*/  ISETP.GE.U32.AND P2, PT, R8, 0x7fffffc8, PT ;  /* 0x7fffffc80800780c */ /* 0x000fe20003f46070 */
[----:B------:R1:W-:Y:S01]  /*2ef0*/  LDGSTS.E [R202+0x2000], [R120.64], !P6 ;  /* 0x0200000078ca7fae */ /* 0x0003e2000f121844 */
[----:B------:R-:W-:-:S02]  /*2f00*/  IADD3 R5, R4, -0x6, RZ ;  /* 0xfffffffa04057810 */ /* 0x000fc40007ffe0ff */
[----:B------:R-:W-:Y:S01]  /*2f10*/  ISETP.GE.U32.AND P4, PT, R0, 0x7fffffdf, PT ;  /* 0x7fffffdf0000780c */ /* 0x000fe20003f86070 */
[----:B------:R3:W-:Y:S01]  /*2f20*/  LDGSTS.E [R202+0x2800], [R122.64], !P5 ;  /* 0x028000007aca7fae */ /* 0x0007e2000e921844 */
[----:B------:R-:W-:Y:S02]  /*2f30*/  IADD3 R0, R4, -0xa, RZ ;  /* 0xfffffff604007810 */ /* 0x000fe40007ffe0ff */
[----:B------:R-:W-:Y:S01]  /*2f40*/  ISETP.GE.U32.AND P3, PT, R5, 0x7fffffdb, PT ;  /* 0x7fffffdb0500780c */ /* 0x000fe20003f66070 */
[----:B--2---:R-:W-:Y:S01]  /*2f50*/  IMAD.WIDE R118, R22, 0x4, R118 ;  /* 0x0000000416767825 */ /* 0x004fe200078e0276 */
[----:B------:R-:W-:Y:S02]  /*2f60*/  IADD3 R5, R4, -0xe, RZ ;  /* 0xfffffff204057810 */ /* 0x000fe40007ffe0ff */
[----:B------:R-:W-:Y:S01]  /*2f70*/  ISETP.GE.U32.AND P1, PT, R0, 0x7fffffd7, PT ;  /* 0x7fffffd70000780c */ /* 0x000fe20003f26070 */
[----:B------:R2:W-:Y:S01]  /*2f80*/  LDGSTS.E [R202+0x3000], [R124.64], !P2 ;  /* 0x030000007cca7fae */ /* 0x0005e2000d121844 */
[----:B------:R-:W-:Y:S01]  /*2f90*/  IADD3 R0, R4, -0x12, RZ ;  /* 0xffffffee04007810 */ /* 0x000fe20007ffe0ff */
[----:B-1----:R-:W-:Y:S01]  /*2fa0*/  IMAD.WIDE R120, R22, 0x4, R120 ;  /* 0x0000000416787825 */ /* 0x002fe200078e0278 */
[----:B------:R-:W-:Y:S01]  /*2fb0*/  ISETP.GE.U32.AND P6, PT, R5, 0x7fffffd3, PT ;  /* 0x7fffffd30500780c */ /* 0x000fe20003fc6070 */
[----:B------:R1:W-:Y:S01]  /*2fc0*/  LDGSTS.E [R202+0x3800], [R126.64], !P0 ;  /* 0x038000007eca7fae */ /* 0x0003e2000c121844 */
[----:B------:R-:W-:Y:S01]  /*2fd0*/  IADD3 R5, R4, -0x16, RZ ;  /* 0xffffffea04057810 */ /* 0x000fe20007ffe0ff */
[----:B---3--:R-:W-:Y:S01]  /*2fe0*/  IMAD.WIDE R122, R22, 0x4, R122 ;  /* 0x00000004167a7825 */ /* 0x008fe200078e027a */
[----:B------:R-:W-:-:S02]  /*2ff0*/  ISETP.GE.U32.AND P5, PT, R0, 0x7fffffcf, PT ;  /* 0x7fffffcf0000780c */ /* 0x000fc40003fa6070 */
[----:B------:R-:W-:Y:S02]  /*3000*/  IADD3 R0, R4, -0x1a, RZ ;  /* 0xffffffe604007810 */ /* 0x000fe40007ffe0ff */
[----:B------:R-:W-:Y:S01]  /*3010*/  LOP3.LUT R28, R202, 0x20, RZ, 0x3c, !PT ;  /* 0x00000020ca1c7812 */ /* 0x000fe200078e3cff */
[----:B--2---:R-:W-:Y:S01]  /*3020*/  IMAD.WIDE R124, R22, 0x4, R124 ;  /* 0x00000004167c7825 */ /* 0x004fe200078e027c */
[----:B------:R-:W-:Y:S02]  /*3030*/  ISETP.GE.U32.AND P2, PT, R5, 0x7fffffcb, PT ;  /* 0x7fffffcb0500780c */ /* 0x000fe40003f46070 */
[----:B------:R-:W-:Y:S01]  /*3040*/  IADD3 R5, R4, -0x1e, RZ ;  /* 0xffffffe204057810 */ /* 0x000fe20007ffe0ff */
[----:B------:R2:W-:Y:S01]  /*3050*/  LDGSTS.E [R28+0x200], [R128.64], !P4 ;  /* 0x00200000801c7fae */ /* 0x0005e2000e121844 */
[----:B------:R-:W-:Y:S01]  /*3060*/  ISETP.GE.U32.AND P0, PT, R0, 0x7fffffc7, PT ;  /* 0x7fffffc70000780c */ /* 0x000fe20003f06070 */
[----:B-1----:R-:W-:Y:S01]  /*3070*/  IMAD.WIDE R126, R22, 0x4, R126 ;  /* 0x00000004167e7825 */ /* 0x002fe200078e027e */
[----:B------:R-:W-:Y:S01]  /*3080*/  IADD3 R0, R4, -0x3, RZ ;  /* 0xfffffffd04007810 */ /* 0x000fe20007ffe0ff */
[----:B------:R1:W-:Y:S01]  /*3090*/  LDGSTS.E [R28+0xa00], [R130.64], !P3 ;  /* 0x00a00000821c7fae */ /* 0x0003e2000d921844 */
[----:B------:R-:W-:-:S02]  /*30a0*/  ISETP.GE.U32.AND P4, PT, R5, 0x7fffffc3, PT ;  /* 0x7fffffc30500780c */ /* 0x000fc40003f86070 */
[----:B------:R-:W-:Y:S01]  /*30b0*/  IADD3 R5, R4, -0x7, RZ ;  /* 0xfffffff904057810 */ /* 0x000fe20007ffe0ff */
[----:B------:R3:W-:Y:S01]  /*30c0*/  LDGSTS.E [R28+0x1200], [R132.64], !P1 ;  /* 0x01200000841c7fae */ /* 0x0007e2000c921844 */
[----:B------:R-:W-:Y:S02]  /*30d0*/  ISETP.GE.U32.AND P3, PT, R0, 0x7fffffde, PT ;  /* 0x7fffffde0000780c */ /* 0x000fe40003f66070 */
[----:B------:R-:W-:Y:S01]  /*30e0*/  IADD3 R0, R4, -0xb, RZ ;  /* 0xfffffff504007810 */ /* 0x000fe20007ffe0ff */
[----:B------:R4:W-:Y:S01]  /*30f0*/  LDGSTS.E [R28+0x1a00], [R134.64], !P6 ;  /* 0x01a00000861c7fae */ /* 0x0009e2000f121844 */
[----:B------:R-:W-:Y:S01]  /*3100*/  ISETP.GE.U32.AND P1, PT, R5, 0x7fffffda, PT ;  /* 0x7fffffda0500780c */ /* 0x000fe20003f26070 */
[----:B--2---:R-:W-:Y:S01]  /*3110*/  IMAD.WIDE R128, R22, 0x4, R128 ;  /* 0x0000000416807825 */ /* 0x004fe200078e0280 */
[----:B------:R-:W-:Y:S01]  /*3120*/  IADD3 R5, R4, -0xf, RZ ;  /* 0xfffffff104057810 */ /* 0x000fe20007ffe0ff */
[----:B------:R2:W-:Y:S01]  /*3130*/  LDGSTS.E [R28+0x2200], [R136.64], !P5 ;  /* 0x02200000881c7fae */ /* 0x0005e2000e921844 */
[----:B------:R-:W-:Y:S01]  /*3140*/  ISETP.GE.U32.AND P6, PT, R0, 0x7fffffd6, PT ;  /* 0x7fffffd60000780c */ /* 0x000fe20003fc6070 */
[----:B-1----:R-:W-:Y:S01]  /*3150*/  IMAD.WIDE R130, R22, 0x4, R130 ;  /* 0x0000000416827825 */ /* 0x002fe200078e0282 */
[----:B------:R-:W-:Y:S01]  /*3160*/  IADD3 R0, R4, -0x13, RZ ;  /* 0xffffffed04007810 */ /* 0x000fe20007ffe0ff */
[----:B------:R1:W-:Y:S01]  /*3170*/  LDGSTS.E [R28+0x2a00], [R138.64], !P2 ;  /* 0x02a000008a1c7fae */ /* 0x0003e2000d121844 */
[----:B------:R-:W-:Y:S01]  /*3180*/  ISETP.GE.U32.AND P5, PT, R5, 0x7fffffd2, PT ;  /* 0x7fffffd20500780c */ /* 0x000fe20003fa6070 */
[----:B---3--:R-:W-:Y:S01]  /*3190*/  IMAD.WIDE R132, R22, 0x4, R132 ;  /* 0x0000000416847825 */ /* 0x008fe200078e0284 */
[----:B------:R-:W-:Y:S01]  /*31a0*/  IADD3 R5, R4, -0x17, RZ ;  /* 0xffffffe904057810 */ /* 0x000fe20007ffe0ff */
[----:B------:R3:W-:Y:S01]  /*31b0*/  LDGSTS.E [R28+0x3200], [R164.64], !P0 ;  /* 0x03200000a41c7fae */ /* 0x0007e2000c121844 */
[----:B------:R-:W-:Y:S01]  /*31c0*/  ISETP.GE.U32.AND P2, PT, R0, 0x7fffffce, PT ;  /* 0x7fffffce0000780c */ /* 0x000fe20003f46070 */
[----:B----4-:R-:W-:Y:S01]  /*31d0*/  IMAD.WIDE R134, R22, 0x4, R134 ;  /* 0x0000000416867825 */ /* 0x010fe200078e0286 */
        /* <DEDUP_REMOVED lines=36> */
[----:B------:R-:W-:Y:S01]  /*3420*/  ISETP.GE.U32.AND P3, PT, R0, 0x7fffffc5, PT ;  /* 0x7fffffc50000780c */ /* 0x000fe20003f66070 */
[----:B------:R2:W-:Y:S01]  /*3430*/  LDGSTS.E [R20+0x600], [R220.64], !P1 ;  /* 0x00600000dc147fae */ /* 0x0005e2000c921844 */
[----:B------:R-:W-:Y:S01]  /*3440*/  IADD3 R0, R4, -0x20, RZ ;  /* 0xffffffe004007810 */ /* 0x000fe20007ffe0ff */
[----:B-1----:R-:W-:Y:S01]  /*3450*/  IMAD.WIDE R212, R22, 0x4, R212 ;  /* 0x0000000416d47825 */ /* 0x002fe200078e02d4 */
[----:B------:R-:W-:Y:S01]  /*3460*/  IADD3 R5, R4, -0x21, RZ ;  /* 0xffffffdf04057810 */ /* 0x000fe20007ffe0ff */
[----:B------:R1:W-:Y:S01]  /*3470*/  LDGSTS.E [R20+0xe00], [R222.64], !P6 ;  /* 0x00e00000de147fae */ /* 0x0003e2000f121844 */
[----:B------:R-:W-:Y:S01]  /*3480*/  ISETP.GE.U32.AND P1, PT, R0, 0x7fffffc1, PT ;  /* 0x7fffffc10000780c */ /* 0x000fe20003f26070 */
[----:B---3--:R-:W-:Y:S01]  /*3490*/  IMAD.WIDE R214, R22, 0x4, R214 ;  /* 0x0000000416d67825 */ /* 0x008fe200078e02d6 */
[----:B------:R-:W-:Y:S01]  /*34a0*/  ISETP.GE.AND P6, PT, R24, R0, PT ;  /* 0x000000001800720c */ /* 0x000fe20003fc6270 */
[----:B------:R3:W-:Y:S01]  /*34b0*/  LDGSTS.E [R20+0x1600], [R224.64], !P5 ;  /* 0x01600000e0147fae */ /* 0x0007e2000e921844 */
[----:B------:R-:W-:Y:S01]  /*34c0*/  IADD3 R0, R4, -0x25, RZ ;  /* 0xffffffdb04007810 */ /* 0x000fe20007ffe0ff */
[----:B----4-:R-:W-:Y:S01]  /*34d0*/  IMAD.WIDE R218, R22, 0x4, R218 ;  /* 0x0000000416da7825 */ /* 0x010fe200078e02da */
[----:B------:R-:W-:Y:S01]  /*34e0*/  ISETP.GE.U32.AND P5, PT, R5, 0x7fffffc0, PT ;  /* 0x7fffffc00500780c */ /* 0x000fe20003fa6070 */
[----:B------:R4:W-:Y:S01]  /*34f0*/  LDGSTS.E [R20+0x1e00], [R2.64], !P2 ;  /* 0x01e0000002147fae */ /* 0x0009e2000d121844 */
[----:B------:R-:W-:Y:S01]  /*3500*/  ISETP.GE.U32.AND P2, PT, R0, 0x7fffffbc, PT ;  /* 0x7fffffbc0000780c */ /* 0x000fe20003f46070 */
[----:B--2---:R-:W-:Y:S01]  /*3510*/  IMAD.WIDE R220, R22, 0x4, R220 ;  /* 0x0000000416dc7825 */ /* 0x004fe200078e02dc */
[----:B------:R-:W-:Y:S01]  /*3520*/  IADD3 R0, R4, -0x29, RZ ;  /* 0xffffffd704007810 */ /* 0x000fe20007ffe0ff */
[----:B------:R2:W-:Y:S01]  /*3530*/  LDGSTS.E [R20+0x2600], [R6.64], !P0 ;  /* 0x0260000006147fae */ /* 0x0005e2000c121844 */
[----:B------:R-:W-:Y:S01]  /*3540*/  ISETP.GT.AND P0, PT, R204, 0x1f, PT ;  /* 0x0000001fcc00780c */ /* 0x000fe20003f04270 */
[----:B-1----:R-:W-:-:S02]  /*3550*/  IMAD.WIDE R222, R22, 0x4, R222 ;  /* 0x0000000416de7825 */ /* 0x002fc400078e02de */
[----:B------:R1:W-:Y:S01]  /*3560*/  LDGSTS.E [R20+0x2e00], [R12.64], !P4 ;  /* 0x02e000000c147fae */ /* 0x0003e2000e121844 */
[----:B------:R-:W-:Y:S01]  /*3570*/  ISETP.GE.AND P4, PT, R24, c[0x0][0x180], PT ;  /* 0x0000600018007a0c */ /* 0x000fe20003f86270 */
[----:B---3--:R-:W-:Y:S01]  /*3580*/  IMAD.WIDE R224, R22, 0x4, R224 ;  /* 0x0000000416e07825 */ /* 0x008fe200078e02e0 */
[----:B------:R-:W-:Y:S01]  /*3590*/  SEL R5, RZ, 0x4, !P0 ;  /* 0x00000004ff057807 */ /* 0x000fe20004000000 */
[----:B------:R3:W-:Y:S01]  /*35a0*/  LDGSTS.E [R20+0x3600], [R14.64], !P3 ;  /* 0x036000000e147fae */ /* 0x0007e2000d921844 */
[----:B------:R-:W-:Y:S01]  /*35b0*/  ISETP.GE.U32.AND P3, PT, R0, 0x7fffffb8, PT ;  /* 0x7fffffb80000780c */ /* 0x000fe20003f66070 */
[----:B----4-:R-:W-:Y:S01]  /*35c0*/  IMAD.WIDE R2, R22, 0x4, R2 ;  /* 0x0000000416027825 */ /* 0x010fe200078e0202 */
[----:B------:R-:W-:Y:S01]  /*35d0*/  SEL R8, R5, RZ, !P4 ;  /* 0x000000ff05087207 */ /* 0x000fe20006000000 */
[----:B------:R4:W-:Y:S01]  /*35e0*/  LDGSTS.E [R20+0x3e00], [R16.64], !P1 ;  /* 0x03e0000010147fae */ /* 0x0009e2000c921844 */
[----:B------:R-:W-:Y:S01]  /*35f0*/  LOP3.LUT R0, R30, 0x60, RZ, 0xc0, !PT ;  /* 0x000000601e007812 */ /* 0x000fe200078ec0ff */
[----:B--2---:R-:W-:Y:S01]  /*3600*/  IMAD.WIDE R6, R22, 0x4, R6 ;  /* 0x0000000416067825 */ /* 0x004fe200078e0206 */
[----:B------:R-:W-:Y:S01]  /*3610*/  ISETP.NE.U32.AND P1, PT, R8, RZ, PT ;  /* 0x000000ff0800720c */ /* 0x000fe20003f25070 */
[----:B------:R-:W0:Y:S01]  /*3620*/  LDGDEPBAR ;  /* 0x00000000000079af */ /* 0x000e220000000000 */
[----:B------:R-:W-:Y:S01]  /*3630*/  SHF.R.U32.HI R5, RZ, 0x1, R0 ;  /* 0x00000001ff057819 */ /* 0x000fe20000011600 */
[----:B-1----:R-:W-:Y:S01]  /*3640*/  IMAD.WIDE R12, R22, 0x4, R12 ;  /* 0x00000004160c7825 */ /* 0x002fe200078e020c */
[----:B------:R-:W-:-:S02]  /*3650*/  IADD3 R0, R4, -0x31, RZ ;  /* 0xffffffcf04007810 */ /* 0x000fc40007ffe0ff */
[----:B------:R-:W-:Y:S01]  /*3660*/  LOP3.LUT R200, R202, R5, RZ, 0x3c, !PT ;  /* 0x00000005cac87212 */ /* 0x000fe200078e3cff */
[----:B---3--:R-:W-:Y:S01]  /*3670*/  IMAD.WIDE R14, R22, 0x4, R14 ;  /* 0x00000004160e7825 */ /* 0x008fe200078e020e */
[----:B------:R-:W-:Y:S02]  /*3680*/  SEL R8, RZ, 0x4, P6 ;  /* 0x00000004ff087807 */ /* 0x000fe40003000000 */
[----:B------:R-:W-:Y:S01]  /*3690*/  LOP3.LUT R206, R200, 0x40, RZ, 0x3c, !PT ;  /* 0x00000040c8ce7812 */ /* 0x000fe200078e3cff */
[----:B----4-:R-:W-:Y:S01]  /*36a0*/  IMAD.WIDE R16, R22, 0x4, R16 ;  /* 0x0000000416107825 */ /* 0x010fe200078e0210 */
[----:B------:R-:W-:Y:S01]  /*36b0*/  ISETP.GT.AND P6, PT, R204, 0x3f, PT ;  /* 0x0000003fcc00780c */ /* 0x000fe20003fc4270 */
[----:B------:R1:W-:Y:S01]  /*36c0*/  LDGSTS.E [R200+0x14000], [R18.64], P1 ;  /* 0x1400000012c87fae */ /* 0x0003e20008921844 */
[----:B------:R-:W-:Y:S02]  /*36d0*/  IADD3 R5, R4, -0x35, RZ ;  /* 0xffffffcb04057810 */ /* 0x000fe40007ffe0ff */
[----:B------:R-:W-:Y:S01]  /*36e0*/  ISETP.GE.U32.AND P4, PT, R10, 0x7fffffb4, PT ;  /* 0x7fffffb40a00780c */ /* 0x000fe20003f86070 */
[----:B------:R2:W-:Y:S01]  /*36f0*/  LDGSTS.E [R200+0x14400], [R34.64], P1 ;  /* 0x1440000022c87fae */ /* 0x0005e20008921844 */
[----:B------:R-:W-:-:S03]  /*3700*/  IADD3 R10, R4, -0x75, RZ ;  /* 0xffffff8b040a7810 */ /* 0x000fc60007ffe0ff */
[----:B------:R3:W-:Y:S04]  /*3710*/  LDGSTS.E [R200+0x14800], [R38.64], P1 ;  /* 0x1480000026c87fae */ /* 0x0007e80008921844 */
        /* <DEDUP_REMOVED lines=28> */
[----:B------:R1:W-:Y:S01]  /*38e0*/  LDGSTS.E [R206+0x17e00], [R106.64], P1 ;  /* 0x17e000006ace7fae */ /* 0x0003e20008921844 */
[----:B------:R-:W-:-:S02]  /*38f0*/  ISETP.GE.U32.AND P1, PT, R0, 0x7fffffb0, PT ;  /* 0x7fffffb00000780c */ /* 0x000fc40003f26070 */
[----:B------:R-:W-:Y:S01]  /*3900*/  SEL R0, R8, RZ, P6 ;  /* 0x000000ff08007207 */ /* 0x000fe20003000000 */
[----:B------:R-:W0:Y:S04]  /*3910*/  LDGDEPBAR ;  /* 0x00000000000079af */ /* 0x000e280000000000 */
[----:B------:R-:W-:Y:S01]  /*3920*/  BAR.SYNC.DEFER_BLOCKING 0x0 ;  /* 0x0000000000007b1d */ /* 0x000fe20000010000 */
[----:B------:R-:W-:Y:S02]  /*3930*/  ISETP.GE.U32.AND P6, PT, R5, 0x7fffffac, PT ;  /* 0x7fffffac0500780c */ /* 0x000fe40003fc6070 */
[C---:B------:R-:W-:Y:S02]  /*3940*/  IADD3 R5, R4.reuse, -0x39, RZ ;  /* 0xffffffc704057810 */ /* 0x040fe40007ffe0ff */
[----:B------:R-:W-:Y:S01]  /*3950*/  IADD3 R8, R4, -0x3d, RZ ;  /* 0xffffffc304087810 */ /* 0x000fe20007ffe0ff */
[----:B------:R-:W-:Y:S01]  /*3960*/  @!PT LDS RZ, [RZ] ;  /* 0x00000000fffff984 */ /* 0x000fe20000000800 */
[----:B------:R-:W-:Y:S01]  /*3970*/  @!PT LDS RZ, [RZ] ;  /* 0x00000000fffff984 */ /* 0x000fe20000000800 */
[----:B------:R-:W-:Y:S01]  /*3980*/  @!PT LDS RZ, [RZ] ;  /* 0x00000000fffff984 */ /* 0x000fe20000000800 */
[----:B------:R1:W-:Y:S01]  /*3990*/  LDGSTS.E [R202+0x4000], [R108.64], !P5 ;  /* 0x040000006cca7fae */ /* 0x0003e2000e921844 */
[----:B------:R-:W-:-:S02]  /*39a0*/  ISETP.GE.U32.AND P5, PT, R5, 0x7fffffa8, PT ;  /* 0x7fffffa80500780c */ /* 0x000fc40003fa6070 */
[----:B------:R-:W-:Y:S01]  /*39b0*/  IADD3 R5, R4, -0x22, RZ ;  /* 0xffffffde04057810 */ /* 0x000fe20007ffe0ff */
[----:B------:R2:W-:Y:S01]  /*39c0*/  LDGSTS.E [R202+0x4800], [R110.64], !P2 ;  /* 0x048000006eca7fae */ /* 0x0005e2000d121844 */
[----:B------:R-:W-:Y:S02]  /*39d0*/  ISETP.GE.U32.AND P2, PT, R8, 0x7fffffa4, PT ;  /* 0x7fffffa40800780c */ /* 0x000fe40003f46070 */
[C---:B------:R-:W-:Y:S01]  /*39e0*/  IADD3 R8, R4.reuse, -0x2a, RZ ;  /* 0xffffffd604087810 */ /* 0x040fe20007ffe0ff */
[----:B------:R3:W-:Y:S01]  /*39f0*/  LDGSTS.E [R202+0x5000], [R116.64], !P3 ;  /* 0x0500000074ca7fae */ /* 0x0007e2000d921844 */
[----:B------:R-:W-:Y:S02]  /*3a00*/  ISETP.GE.U32.AND P3, PT, R5, 0x7fffffbf, PT ;  /* 0x7fffffbf0500780c */ /* 0x000fe40003f66070 */
[----:B------:R-:W-:Y:S01]  /*3a10*/  IADD3 R5, R4, -0x26, RZ ;  /* 0xffffffda04057810 */ /* 0x000fe20007ffe0ff */
[----:B------:R4:W-:Y:S01]  /*3a20*/  LDGSTS.E [R202+0x5800], [R118.64], !P4 ;  /* 0x0580000076ca7fae */ /* 0x0009e2000e121844 */
[----:B-1----:R-:W-:-:S02]  /*3a30*/  IMAD.WIDE R108, R22, 0x4, R108 ;  /* 0x00000004166c7825 */ /* 0x002fc400078e026c */
[----:B------:R-:W-:Y:S01]  /*3a40*/  ISETP.GE.U32.AND P4, PT, R5, 0x7fffffbb, PT ;  /* 0x7fffffbb0500780c */ /* 0x000fe20003f86070 */
[----:B------:R1:W-:Y:S01]  /*3a50*/  LDGSTS.E [R202+0x6000], [R120.64], !P1 ;  /* 0x0600000078ca7fae */ /* 0x0003e2000c921844 */
[----:B------:R-:W-:Y:S01]  /*3a60*/  ISETP.GE.U32.AND P1, PT, R8, 0x7fffffb7, PT ;  /* 0x7fffffb70800780c */ /* 0x000fe20003f26070 */
[----:B--2---:R-:W-:Y:S01]  /*3a70*/  IMAD.WIDE R110, R22, 0x4, R110 ;  /* 0x00000004166e7825 */ /* 0x004fe200078e026e */
[C---:B------:R-:W-:Y:S01]  /*3a80*/  IADD3 R5, R4.reuse, -0x2e, RZ ;  /* 0xffffffd204057810 */ /* 0x040fe20007ffe0ff */
[----:B------:R2:W-:Y:S01]  /*3a90*/  LDGSTS.E [R202+0x6800], [R122.64], !P6 ;  /* 0x068000007aca7fae */ /* 0x0005e2000f121844 */
[----:B------:R-:W-:Y:S01]  /*3aa0*/  IADD3 R8, R4, -0x32, RZ ;  /* 0xffffffce04087810 */ /* 0x000fe20007ffe0ff */
[----:B---3--:R-:W-:Y:S01]  /*3ab0*/  IMAD.WIDE R116, R22, 0x4, R116 ;  /* 0x0000000416747825 */ /* 0x008fe200078e0274 */
[----:B------:R-:W-:Y:S01]  /*3ac0*/  ISETP.GE.U32.AND P6, PT, R5, 0x7fffffb3, PT ;  /* 0x7fffffb30500780c */ /* 0x000fe20003fc6070 */
[----:B------:R3:W-:Y:S01]  /*3ad0*/  LDGSTS.E [R202+0x7000], [R124.64], !P5 ;  /* 0x070000007cca7fae */ /* 0x0007e2000e921844 */
[----:B------:R-:W-:Y:S01]  /*3ae0*/  ISETP.GE.U32.AND P5, PT, R8, 0x7fffffaf, PT ;  /* 0x7fffffaf0800780c */ /* 0x000fe20003fa6070 */
[----:B----4-:R-:W-:Y:S01]  /*3af0*/  IMAD.WIDE R118, R22, 0x4, R118 ;  /* 0x0000000416767825 */ /* 0x010fe200078e0276 */
[C---:B------:R-:W-:Y:S01]  /*3b00*/  IADD3 R5, R4.reuse, -0x36, RZ ;  /* 0xffffffca04057810 */ /* 0x040fe20007ffe0ff */
[----:B------:R4:W-:Y:S01]  /*3b10*/  LDGSTS.E [R202+0x7800], [R126.64], !P2 ;  /* 0x078000007eca7fae */ /* 0x0009e2000d121844 */
[----:B------:R-:W-:Y:S01]  /*3b20*/  IADD3 R8, R4, -0x3a, RZ ;  /* 0xffffffc604087810 */ /* 0x000fe20007ffe0ff */
[----:B-1----:R-:W-:Y:S01]  /*3b30*/  IMAD.WIDE R120, R22, 0x4, R120 ;  /* 0x0000000416787825 */ /* 0x002fe200078e0278 */
[----:B------:R-:W-:Y:S01]  /*3b40*/  ISETP.GE.U32.AND P2, PT, R5, 0x7fffffab, PT ;  /* 0x7fffffab0500780c */ /* 0x000fe20003f46070 */
[----:B------:R1:W-:Y:S01]  /*3b50*/  LDGSTS.E [R28+0x4200], [R128.64], !P3 ;  /* 0x04200000801c7fae */ /* 0x0003e2000d921844 */
[----:B------:R-:W-:Y:S01]  /*3b60*/  ISETP.GE.U32.AND P3, PT, R8, 0x7fffffa7, PT ;  /* 0x7fffffa70800780c */ /* 0x000fe20003f66070 */
[----:B--2---:R-:W-:Y:S01]  /*3b70*/  IMAD.WIDE R122, R22, 0x4, R122 ;  /* 0x00000004167a7825 */ /* 0x004fe200078e027a */
[C---:B------:R-:W-:Y:S01]  /*3b80*/  IADD3 R5, R4.reuse, -0x23, RZ ;  /* 0xffffffdd04057810 */ /* 0x040fe20007ffe0ff */
[----:B------:R2:W-:Y:S01]  /*3b90*/  LDGSTS.E [R28+0x4a00], [R130.64], !P4 ;  /* 0x04a00000821c7fae */ /* 0x0005e2000e121844 */
[----:B------:R-:W-:Y:S01]  /*3ba0*/  IADD3 R8, R4, -0x3e, RZ ;  /* 0xffffffc204087810 */ /* 0x000fe20007ffe0ff */
[----:B---3--:R-:W-:-:S02]  /*3bb0*/  IMAD.WIDE R124, R22, 0x4, R124 ;  /* 0x00000004167c7825 */ /* 0x008fc400078e027c */
[----:B------:R3:W-:Y:S01]  /*3bc0*/  LDGSTS.E [R28+0x5200], [R132.64], !P1 ;  /* 0x05200000841c7fae */ /* 0x0007e2000c921844 */
[----:B------:R-:W-:Y:S01]  /*3bd0*/  ISETP.GE.U32.AND P1, PT, R5, 0x7fffffbe, PT ;  /* 0x7fffffbe0500780c */ /* 0x000fe20003f26070 */
[----:B----4-:R-:W-:Y:S01]  /*3be0*/  IMAD.WIDE R126, R22, 0x4, R126 ;  /* 0x00000004167e7825 */ /* 0x010fe200078e027e */
[----:B------:R-:W-:Y:S01]  /*3bf0*/  ISETP.GE.U32.AND P4, PT, R8, 0x7fffffa3, PT ;  /* 0x7fffffa30800780c */ /* 0x000fe20003f86070 */
[----:B------:R4:W-:Y:S01]  /*3c00*/  LDGSTS.E [R28+0x5a00], [R134.64], !P6 ;  /* 0x05a00000861c7fae */ /* 0x0009e2000f121844 */
[----:B------:R-:W-:Y:S01]  /*3c10*/  IADD3 R5, R4, -0x27, RZ ;  /* 0xffffffd904057810 */ /* 0x000fe20007ffe0ff */
[----:B-1----:R-:W-:Y:S01]  /*3c20*/  IMAD.WIDE R128, R22, 0x4, R128 ;  /* 0x0000000416807825 */ /* 0x002fe200078e0280 */
[----:B------:R-:W-:Y:S01]  /*3c30*/  IADD3 R8, R4, -0x2b, RZ ;  /* 0xffffffd504087810 */ /* 0x000fe20007ffe0ff */
[----:B------:R1:W-:Y:S01]  /*3c40*/  LDGSTS.E [R28+0x6200], [R136.64], !P5 ;  /* 0x06200000881c7fae */ /* 0x0003e2000e921844 */
[----:B------:R-:W-:Y:S01]  /*3c50*/  ISETP.GE.U32.AND P6, PT, R5, 0x7fffffba, PT ;  /* 0x7fffffba0500780c */ /* 0x000fe20003fc6070 */
[----:B--2---:R-:W-:Y:S01]  /*3c60*/  IMAD.WIDE R130, R22, 0x4, R130 ;  /* 0x0000000416827825 */ /* 0x004fe200078e0282 */
[----:B------:R-:W-:Y:S01]  /*3c70*/  ISETP.GE.U32.AND P5, PT, R8, 0x7fffffb6, PT ;  /* 0x7fffffb60800780c */ /* 0x000fe20003fa6070 */
[----:B------:R2:W-:Y:S01]  /*3c80*/  LDGSTS.E [R28+0x6a00], [R138.64], !P2 ;  /* 0x06a000008a1c7fae */ /* 0x0005e2000d121844 */
[----:B------:R-:W-:Y:S01]  /*3c90*/  IADD3 R5, R4, -0x2f, RZ ;  /* 0xffffffd104057810 */ /* 0x000fe20007ffe0ff */
[----:B---3--:R-:W-:Y:S01]  /*3ca0*/  IMAD.WIDE R132, R22, 0x4, R132 ;  /* 0x0000000416847825 */ /* 0x008fe200078e0284 */
[----:B------:R-:W-:Y:S01]  /*3cb0*/  IADD3 R8, R4, -0x33, RZ ;  /* 0xffffffcd04087810 */ /* 0x000fe20007ffe0ff */
        /* <DEDUP_REMOVED lines=47> */
[----:B------:R-:W-:Y:S01]  /*3fb0*/  ISETP.GE.U32.AND P2, PT, R5, 0x7fffffa1, PT ;  /* 0x7fffffa10500780c */ /* 0x000fe20003f46070 */
[----:B------:R3:W-:Y:S01]  /*3fc0*/  LDGSTS.E [R20+0x5600], [R224.64], !P3 ;  /* 0x05600000e0147fae */ /* 0x0007e2000d921844 */
[----:B------:R-:W-:Y:S01]  /*3fd0*/  ISETP.GE.AND P3, PT, R24, R5, PT ;  /* 0x000000051800720c */ /* 0x000fe20003f66270 */
[----:B----4-:R-:W-:Y:S01]  /*3fe0*/  IMAD.WIDE R218, R22, 0x4, R218 ;  /* 0x0000000416da7825 */ /* 0x010fe200078e02da */
[C---:B------:R-:W-:Y:S01]  /*3ff0*/  IADD3 R5, R4.reuse, -0x45, RZ ;  /* 0xffffffbb04057810 */ /* 0x040fe20007ffe0ff */
[----:B------:R4:W-:Y:S01]  /*4000*/  LDGSTS.E [R20+0x5e00], [R2.64], !P4 ;  /* 0x05e0000002147fae */ /* 0x0009e2000e121844 */
[----:B------:R-:W-:Y:S01]  /*4010*/  IADD3 R8, R4, -0x41, RZ ;  /* 0xffffffbf04087810 */ /* 0x000fe20007ffe0ff */
[----:B-1----:R-:W-:-:S02]  /*4020*/  IMAD.WIDE R220, R22, 0x4, R220 ;  /* 0x0000000416dc7825 */ /* 0x002fc400078e02dc */
        /* <DEDUP_REMOVED lines=9> */
[----:B------:R-:W-:Y:S01]  /*40c0*/  IADD3 R8, R4, -0x4d, RZ ;  /* 0xffffffb304087810 */ /* 0x000fe20007ffe0ff */
[----:B------:R-:W-:-:S02]  /*40d0*/  IMAD.MOV.U32 R5, RZ, RZ, c[0x0][0x18c] ;  /* 0x00006300ff057624 */ /* 0x000fc400078e00ff */
[----:B------:R1:W-:Y:S01]  /*40e0*/  LDGSTS.E [R20+0x7e00], [R16.64], !P2 ;  /* 0x07e0000010147fae */ /* 0x0003e2000d121844 */
[----:B------:R-:W-:Y:S01]  /*40f0*/  ISETP.NE.U32.AND P2, PT, R0, RZ, PT ;  /* 0x000000ff0000720c */ /* 0x000fe20003f45070 */
[----:B------:R-:W-:Y:S01]  /*4100*/  IMAD.SHL.U32 R30, R5, 0x20, RZ ;  /* 0x00000020051e7824 */ /* 0x000fe200078e00ff */
[----:B------:R-:W-:Y:S01]  /*4110*/  IADD3 R5, R4, -0x51, RZ ;  /* 0xffffffaf04057810 */ /* 0x000fe20007ffe0ff */
[----:B------:R-:W0:Y:S01]  /*4120*/  LDGDEPBAR ;  /* 0x00000000000079af */ /* 0x000e220000000000 */
[----:B------:R-:W-:Y:S01]  /*4130*/  SEL R0, RZ, 0x4, P3 ;  /* 0x00000004ff007807 */ /* 0x000fe20001800000 */
[----:B------:R-:W-:Y:S01]  /*4140*/  IMAD.WIDE R18, R30, 0x4, R18 ;  /* 0x000000041e127825 */ /* 0x000fe200078e0212 */
[----:B------:R-:W-:Y:S02]  /*4150*/  ISETP.GE.U32.AND P5, PT, R8, 0x7fffff94, PT ;  /* 0x7fffff940800780c */ /* 0x000fe40003fa6070 */
[----:B------:R-:W-:Y:S01]  /*4160*/  ISETP.GT.AND P3, PT, R204, 0x5f, PT ;  /* 0x0000005fcc00780c */ /* 0x000fe20003f64270 */
[----:B------:R-:W-:Y:S01]  /*4170*/  IMAD.WIDE R34, R30, 0x4, R34 ;  /* 0x000000041e227825 */ /* 0x000fe200078e0222 */
[----:B------:R-:W-:-:S02]  /*4180*/  IADD3 R8, R4, -0x55, RZ ;  /* 0xffffffab04087810 */ /* 0x000fc40007ffe0ff */
[----:B------:R-:W-:Y:S01]  /*4190*/  SEL R0, R0, RZ, P3 ;  /* 0x000000ff00007207 */ /* 0x000fe20001800000 */
[----:B------:R-:W-:Y:S01]  /*41a0*/  IMAD.WIDE R38, R30, 0x4, R38 ;  /* 0x000000041e267825 */ /* 0x000fe200078e0226 */
[----:B------:R1:W-:Y:S01]  /*41b0*/  LDGSTS.E [R200+0x18000], [R18.64], P2 ;  /* 0x1800000012c87fae */ /* 0x0003e20009121844 */
[----:B------:R-:W-:Y:S02]  /*41c0*/  ISETP.GE.U32.AND P3, PT, R8, 0x7fffff8c, PT ;  /* 0x7fffff8c0800780c */ /* 0x000fe40003f66070 */
[----:B------:R-:W-:Y:S01]  /*41d0*/  IMAD.WIDE R42, R30, 0x4, R42 ;  /* 0x000000041e2a7825 */ /* 0x000fe200078e022a */
[----:B------:R1:W-:Y:S01]  /*41e0*/  LDGSTS.E [R200+0x18400], [R34.64], P2 ;  /* 0x1840000022c87fae */ /* 0x0003e20009121844 */
[----:B------:R-:W-:Y:S02]  /*41f0*/  IADD3 R8, R4, -0x5d, RZ ;  /* 0xffffffa304087810 */ /* 0x000fe40007ffe0ff */
[C---:B-----5:R-:W-:Y:S01]  /*4200*/  IMAD.WIDE R46, R30.reuse, 0x4, R46 ;  /* 0x000000041e2e7825 */ /* 0x060fe200078e022e */
[----:B------:R5:W-:Y:S03]  /*4210*/  LDGSTS.E [R200+0x18800], [R38.64], P2 ;  /* 0x1880000026c87fae */ /* 0x000be60009121844 */
[C---:B------:R-:W-:Y:S01]  /*4220*/  IMAD.WIDE R50, R30.reuse, 0x4, R50 ;  /* 0x000000041e327825 */ /* 0x040fe200078e0232 */
        /* <DEDUP_REMOVED lines=51> */
[----:B------:R-:W-:Y:S01]  /*4560*/  IMAD.WIDE R106, R30, 0x4, R106 ;  /* 0x000000041e6a7825 */ /* 0x000fe200078e026a */
[----:B------:R2:W-:Y:S03]  /*4570*/  LDGSTS.E [R206+0x1b600], [R94.64], P2 ;  /* 0x1b6000005ece7fae */ /* 0x0005e60009121844 */
[C---:B----4-:R-:W-:Y:S01]  /*4580*/  IMAD.WIDE R2, R22.reuse, 0x4, R2 ;  /* 0x0000000416027825 */ /* 0x050fe200078e0202 */
[----:B------:R4:W-:Y:S03]  /*4590*/  LDGSTS.E [R206+0x1ba00], [R102.64], P2 ;  /* 0x1ba0000066ce7fae */ /* 0x0009e60009121844 */
[----:B-1----:R-:W-:Y:S01]  /*45a0*/  IMAD.WIDE R6, R22, 0x4, R6 ;  /* 0x0000000416067825 */ /* 0x002fe200078e0206 */
[----:B------:R1:W-:Y:S01]  /*45b0*/  LDGSTS.E [R206+0x1be00], [R106.64], P2 ;  /* 0x1be000006ace7fae */ /* 0x0003e20009121844 */
[----:B------:R-:W-:-:S02]  /*45c0*/  ISETP.GE.U32.AND P2, PT, R5, 0x7fffff90, PT ;  /* 0x7fffff900500780c */ /* 0x000fc40003f46070 */
[----:B------:R-:W-:Y:S01]  /*45d0*/  IADD3 R5, R4, -0x59, RZ ;  /* 0xffffffa704057810 */ /* 0x000fe20007ffe0ff */
[----:B------:R-:W0:Y:S01]  /*45e0*/  LDGDEPBAR ;  /* 0x00000000000079af */ /* 0x000e220000000000 */
[----:B--2---:R-:W-:-:S03]  /*45f0*/  IMAD.WIDE R12, R22, 0x4, R12 ;  /* 0x00000004160c7825 */ /* 0x004fc600078e020c */
[----:B------:R-:W-:Y:S01]  /*4600*/  BAR.SYNC.DEFER_BLOCKING 0x0 ;  /* 0x0000000000007b1d */ /* 0x000fe20000010000 */
[----:B---3--:R-:W-:-:S04]  /*4610*/  IMAD.WIDE R14, R22, 0x4, R14 ;  /* 0x00000004160e7825 */ /* 0x008fc800078e020e */
[----:B------:R-:W-:-:S04]  /*4620*/  IMAD.WIDE R16, R22, 0x4, R16 ;  /* 0x0000000416107825 */ /* 0x000fc800078e0210 */
[----:B------:R-:W-:-:S04]  /*4630*/  IMAD.WIDE R18, R30, 0x4, R18 ;  /* 0x000000041e127825 */ /* 0x000fc800078e0212 */
[----:B------:R-:W-:-:S04]  /*4640*/  IMAD.WIDE R34, R30, 0x4, R34 ;  /* 0x000000041e227825 */ /* 0x000fc800078e0222 */
[----:B-----5:R-:W-:-:S04]  /*4650*/  IMAD.WIDE R38, R30, 0x4, R38 ;  /* 0x000000041e267825 */ /* 0x020fc800078e0226 */
[C---:B------:R-:W-:Y:S01]  /*4660*/  IMAD.WIDE R42, R30.reuse, 0x4, R42 ;  /* 0x000000041e2a7825 */ /* 0x040fe200078e022a */
[----:B------:R-:W-:Y:S01]  /*4670*/  @!PT LDS RZ, [RZ] ;  /* 0x00000000fffff984 */ /* 0x000fe20000000800 */
[----:B------:R-:W-:Y:S01]  /*4680*/  @!PT LDS RZ, [RZ] ;  /* 0x00000000fffff984 */ /* 0x000fe20000000800 */
[----:B------:R-:W-:Y:S01]  /*4690*/  @!PT LDS RZ, [RZ] ;  /* 0x00000000fffff984 */ /* 0x000fe20000000800 */
[----:B------:R2:W-:Y:S01]  /*46a0*/  LDGSTS.E [R202+0x8000], [R108.64], !P4 ;  /* 0x080000006cca7fae */ /* 0x0005e2000e121844 */
[----:B------:R-:W-:Y:S02]  /*46b0*/  ISETP.GE.U32.AND P4, PT, R5, 0x7fffff88, PT ;  /* 0x7fffff880500780c */ /* 0x000fe40003f86070 */
[----:B------:R-:W-:Y:S01]  /*46c0*/  IMAD.WIDE R46, R30, 0x4, R46 ;  /* 0x000000041e2e7825 */ /* 0x000fe200078e022e */
[----:B------:R-:W-:Y:S01]  /*46d0*/  IADD3 R5, R4, -0x42, RZ ;  /* 0xffffffbe04057810 */ /* 0x000fe20007ffe0ff */
[----:B------:R3:W-:Y:S01]  /*46e0*/  LDGSTS.E [R202+0x8800], [R110.64], !P1 ;  /* 0x088000006eca7fae */ /* 0x0007e2000c921844 */
[----:B------:R-:W-:Y:S01]  /*46f0*/  ISETP.GE.U32.AND P1, PT, R8, 0x7fffff84, PT ;  /* 0x7fffff840800780c */ /* 0x000fe20003f26070 */
        /* <DEDUP_REMOVED lines=22> */
[----:B------:R1:W-:Y:S02]  /*4860*/  LDGSTS.E [R202+0xb800], [R126.64], !P1 ;  /* 0x0b8000007eca7fae */ /* 0x0003e4000c921844 */
[----:B------:R-:W-:Y:S01]  /*4870*/  IMAD.WIDE R82, R30, 0x4, R82 ;  /* 0x000000041e527825 */ /* 0x000fe200078e0252 */
[----:B------:R-:W-:Y:S01]  /*4880*/  ISETP.GE.U32.AND P1, PT, R5, 0x7fffff8b, PT ;  /* 0x7fffff8b0500780c */ /* 0x000fe20003f26070 */
[----:B------:R1:W-:Y:S01]  /*4890*/  LDGSTS.E [R28+0x8200], [R128.64], !P6 ;  /* 0x08200000801c7fae */ /* 0x0003e2000f121844 */
[----:B------:R-:W-:Y:S01]  /*48a0*/  IADD3 R5, R4, -0x5e, RZ ;  /* 0xffffffa204057810 */ /* 0x000fe20007ffe0ff */
[----:B------:R-:W-:Y:S01]  /*48b0*/  IMAD.WIDE R88, R30, 0x4, R88 ;  /* 0x000000041e587825 */ /* 0x000fe200078e0258 */
[----:B------:R-:W-:Y:S01]  /*48c0*/  ISETP.GE.U32.AND P6, PT, R8, 0x7fffff87, PT ;  /* 0x7fffff870800780c */ /* 0x000fe20003fc6070 */
[----:B------:R1:W-:Y:S01]  /*48d0*/  LDGSTS.E [R28+0x8a00], [R130.64], !P5 ;  /* 0x08a00000821c7fae */ /* 0x0003e2000e921844 */
[----:B------:R-:W-:Y:S01]  /*48e0*/  ISETP.GE.U32.AND P5, PT, R5, 0x7fffff83, PT ;  /* 0x7fffff830500780c */ /* 0x000fe20003fa6070 */
[----:B------:R-:W-:Y:S01]  /*48f0*/  IMAD.WIDE R92, R30, 0x4, R92 ;  /* 0x000000041e5c7825 */ /* 0x000fe200078e025c */
[C---:B------:R-:W-:Y:S01]  /*4900*/  IADD3 R5, R4.reuse, -0x43, RZ ;  /* 0xffffffbd04057810 */ /* 0x040fe20007ffe0ff */
[----:B------:R1:W-:Y:S01]  /*4910*/  LDGSTS.E [R28+0x9200], [R132.64], !P2 ;  /* 0x09200000841c7fae */ /* 0x0003e2000d121844 */
[----:B------:R-:W-:Y:S01]  /*4920*/  IADD3 R8, R4, -0x47, RZ ;  /* 0xffffffb904087810 */ /* 0x000fe20007ffe0ff */
        /* <DEDUP_REMOVED lines=63> */
[----:B------:R-:W-:Y:S01]  /*4d20*/  ISETP.GE.AND P6, PT, R24, R5, PT ;  /* 0x000000051800720c */ /* 0x000fe20003fc6270 */
        /* <DEDUP_REMOVED lines=9> */
[----:B------:R-:W-:Y:S01]  /*4dc0*/  SEL R5, RZ, 0x4, P6 ;  /* 0x00000004ff057807 */ /* 0x000fe20003000000 */
[----:B------:R2:W-:Y:S01]  /*4dd0*/  LDGSTS.E [R20+0xae00], [R12.64], !P3 ;  /* 0x0ae000000c147fae */ /* 0x0005e2000d921844 */
[----:B------:R-:W-:Y:S01]  /*4de0*/  ISETP.GE.U32.AND P3, PT, R8, 0x7fffff78, PT ;  /* 0x7fffff780800780c */ /* 0x000fe20003f66070 */
[----:B---3--:R-:W-:Y:S01]  /*4df0*/  IMAD.WIDE R110, R22, 0x4, R110 ;  /* 0x00000004166e7825 */ /* 0x008fe200078e026e */
[----:B------:R-:W-:Y:S01]  /*4e00*/  IADD3 R8, R4, -0x6d, RZ ;  /* 0xffffff9304087810 */ /* 0x000fe20007ffe0ff */
[----:B------:R3:W-:Y:S01]  /*4e10*/  LDGSTS.E [R20+0xb600], [R14.64], !P4 ;  /* 0x0b6000000e147fae */ /* 0x0007e2000e121844 */
[----:B------:R-:W-:Y:S01]  /*4e20*/  ISETP.NE.U32.AND P4, PT, R0, RZ, PT ;  /* 0x000000ff0000720c */ /* 0x000fe20003f85070 */
[----:B-----5:R-:W-:Y:S01]  /*4e30*/  IMAD.WIDE R116, R22, 0x4, R116 ;  /* 0x0000000416747825 */ /* 0x020fe200078e0274 */
[----:B------:R-:W-:Y:S01]  /*4e40*/  IADD3 R0, R4, -0x71, RZ ;  /* 0xffffff8f04007810 */ /* 0x000fe20007ffe0ff */
[----:B------:R5:W-:Y:S01]  /*4e50*/  LDGSTS.E [R20+0xbe00], [R16.64], !P1 ;  /* 0x0be0000010147fae */ /* 0x000be2000c921844 */
[----:B------:R-:W-:Y:S01]  /*4e60*/  ISETP.GE.U32.AND P6, PT, R8, 0x7fffff74, PT ;  /* 0x7fffff740800780c */ /* 0x000fe20003fc6070 */
[----:B------:R-:W-:Y:S01]  /*4e70*/  IMAD.WIDE R118, R22, 0x4, R118 ;  /* 0x0000000416767825 */ /* 0x000fe200078e0276 */
[----:B------:R-:W-:Y:S01]  /*4e80*/  ISETP.GT.AND P1, PT, R204, 0x7f, PT ;  /* 0x0000007fcc00780c */ /* 0x000fe20003f24270 */
[----:B------:R-:W0:Y:S01]  /*4e90*/  LDGDEPBAR ;  /* 0x00000000000079af */ /* 0x000e220000000000 */
[----:B------:R-:W-:Y:S01]  /*4ea0*/  IADD3 R8, R4, -0x7d, RZ ;  /* 0xffffff8304087810 */ /* 0x000fe20007ffe0ff */
[----:B------:R-:W-:Y:S01]  /*4eb0*/  IMAD.WIDE R120, R22, 0x4, R120 ;  /* 0x0000000416787825 */ /* 0x000fe200078e0278 */
[----:B------:R-:W-:-:S02]  /*4ec0*/  SEL R5, R5, RZ, P1 ;  /* 0x000000ff05057207 */ /* 0x000fc40000800000 */
[----:B------:R-:W-:Y:S01]  /*4ed0*/  ISETP.GE.U32.AND P1, PT, R10, 0x7fffff6c, PT ;  /* 0x7fffff6c0a00780c */ /* 0x000fe20003f26070 */
[----:B------:R1:W-:Y:S01]  /*4ee0*/  LDGSTS.E [R200+0x1c000], [R18.64], P4 ;  /* 0x1c00000012c87fae */ /* 0x0003e2000a121844 */
[----:B------:R-:W-:Y:S01]  /*4ef0*/  IMAD.WIDE R122, R22, 0x4, R122 ;  /* 0x00000004167a7825 */ /* 0x000fe200078e027a */
[----:B------:R-:W-:Y:S02]  /*4f00*/  IADD3 R10, R4, -0x89, RZ ;  /* 0xffffff77040a7810 */ /* 0x000fe40007ffe0ff */
[----:B------:R1:W-:Y:S01]  /*4f10*/  LDGSTS.E [R200+0x1c400], [R34.64], P4 ;  /* 0x1c40000022c87fae */ /* 0x0003e2000a121844 */
[----:B------:R-:W-:-:S03]  /*4f20*/  IMAD.WIDE R124, R22, 0x4, R124 ;  /* 0x00000004167c7825 */ /* 0x000fc600078e027c */
        /* <DEDUP_REMOVED lines=41> */
[----:B----4-:R-:W-:-:S03]  /*51c0*/  IMAD.WIDE R2, R22, 0x4, R2 ;  /* 0x0000000416027825 */ /* 0x010fc600078e0202 */
[----:B------:R4:W-:Y:S01]  /*51d0*/  LDGSTS.E [R206+0x1de00], [R68.64], P4 ;  /* 0x1de0000044ce7fae */ /* 0x0009e2000a121844 */
[----:B-1----:R-:W-:-:S03]  /*51e0*/  IMAD.WIDE R6, R22, 0x4, R6 ;  /* 0x0000000416067825 */ /* 0x002fc600078e0206 */
[----:B------:R1:W-:Y:S01]  /*51f0*/  LDGSTS.E [R206+0x1e200], [R72.64], P4 ;  /* 0x1e20000048ce7fae */ /* 0x0003e2000a121844 */
[----:B--2---:R-:W-:-:S03]  /*5200*/  IMAD.WIDE R12, R22, 0x4, R12 ;  /* 0x00000004160c7825 */ /* 0x004fc600078e020c */
[----:B------:R2:W-:Y:S01]  /*5210*/  LDGSTS.E [R206+0x1e600], [R76.64], P4 ;  /* 0x1e6000004cce7fae */ /* 0x0005e2000a121844 */
[----:B---3--:R-:W-:-:S03]  /*5220*/  IMAD.WIDE R14, R22, 0x4, R14 ;  /* 0x00000004160e7825 */ /* 0x008fc600078e020e */
[----:B------:R3:W-:Y:S01]  /*5230*/  LDGSTS.E [R206+0x1ea00], [R80.64], P4 ;  /* 0x1ea0000050ce7fae */ /* 0x0007e2000a121844 */
[----:B-----5:R-:W-:-:S03]  /*5240*/  IMAD.WIDE R16, R22, 0x4, R16 ;  /* 0x0000000416107825 */ /* 0x020fc600078e0210 */
        /* <DEDUP_REMOVED lines=9> */
[----:B------:R-:W-:Y:S01]  /*52e0*/  ISETP.GE.U32.AND P4, PT, R0, 0x7fffff70, PT ;  /* 0x7fffff700000780c */ /* 0x000fe20003f86070 */
[----:B------:R-:W-:Y:S01]  /*52f0*/  IMAD.WIDE R46, R30, 0x4, R46 ;  /* 0x000000041e2e7825 */ /* 0x000fe200078e022e */
[----:B------:R-:W-:Y:S01]  /*5300*/  IADD3 R0, R4, -0x79, RZ ;  /* 0xffffff8704007810 */ /* 0x000fe20007ffe0ff */
[----:B------:R-:W0:Y:S02]  /*5310*/  LDGDEPBAR ;  /* 0x00000000000079af */ /* 0x000e240000000000 */
[C---:B------:R-:W-:Y:S02]  /*5320*/  IMAD.WIDE R50, R30.reuse, 0x4, R50 ;  /* 0x000000041e327825 */ /* 0x040fe400078e0232 */
[----:B------:R-:W-:Y:S02]  /*5330*/  BAR.SYNC.DEFER_BLOCKING 0x0 ;  /* 0x0000000000007b1d */ /* 0x000fe40000010000 */
[----:B------:R-:W-:-:S04]  /*5340*/  IMAD.WIDE R62, R30, 0x4, R62 ;  /* 0x000000041e3e7825 */ /* 0x000fc800078e023e */
[----:B------:R-:W-:-:S04]  /*5350*/  IMAD.WIDE R66, R30, 0x4, R66 ;  /* 0x000000041e427825 */ /* 0x000fc800078e0242 */
[----:B------:R-:W-:-:S04]  /*5360*/  IMAD.WIDE R70, R30, 0x4, R70 ;  /* 0x000000041e467825 */ /* 0x000fc800078e0246 */
[----:B------:R-:W-:-:S04]  /*5370*/  IMAD.WIDE R74, R30, 0x4, R74 ;  /* 0x000000041e4a7825 */ /* 0x000fc800078e024a */
[----:B------:R-:W-:-:S04]  /*5380*/  IMAD.WIDE R78, R30, 0x4, R78 ;  /* 0x000000041e4e7825 */ /* 0x000fc800078e024e */
[----:B------:R-:W-:Y:S01]  /*5390*/  IMAD.WIDE R82, R30, 0x4, R82 ;  /* 0x000000041e527825 */ /* 0x000fe200078e0252 */
        /* <DEDUP_REMOVED lines=48> */
[----:B----4-:R-:W-:Y:S01]  /*56a0*/  IMAD.WIDE R68, R30, 0x4, R68 ;  /* 0x000000041e447825 */ /* 0x010fe200078e0244 */
[----:B------:R-:W-:Y:S01]  /*56b0*/  ISETP.GE.U32.AND P1, PT, R0, 0x7fffff7a, PT ;  /* 0x7fffff7a0000780c */ /* 0x000fe20003f26070 */
        /* <DEDUP_REMOVED lines=13> */
[----:B------:R-:W-:Y:S01]  /*5790*/  IADD3 R0, R4, -0x7b, RZ ;  /* 0xffffff8504007810 */ /* 0x000fe20007ffe0ff */
[----:B-----5:R-:W-:Y:S01]  /*57a0*/  IMAD.WIDE R84, R30, 0x4, R84 ;  /* 0x000000041e547825 */ /* 0x020fe200078e0254 */
[----:B------:R-:W-:Y:S01]  /*57b0*/  ISETP.GE.U32.AND P6, PT, R8, 0x7fffff6a, PT ;  /* 0x7fffff6a0800780c */ /* 0x000fe20003fc6070 */
[----:B------:R5:W-:Y:S01]  /*57c0*/  LDGSTS.E [R26+0xc400], [R172.64], !P4 ;  /* 0x0c400000ac1a7fae */ /* 0x000be2000e121844 */
[----:B------:R-:W-:Y:S01]  /*57d0*/  ISETP.GE.U32.AND P4, PT, R0, 0x7fffff66, PT ;  /* 0x7fffff660000780c */ /* 0x000fe20003f86070 */
[----:B------:R-:W-:Y:S01]  /*57e0*/  IMAD.WIDE R90, R30, 0x4, R90 ;  /* 0x000000041e5a7825 */ /* 0x000fe200078e025a */
[C---:B------:R-:W-:Y:S01]  /*57f0*/  IADD3 R0, R4.reuse, -0x64, RZ ;  /* 0xffffff9c04007810 */ /* 0x040fe20007ffe0ff */
[----:B------:R1:W-:Y:S01]  /*5800*/  LDGSTS.E [R26+0xcc00], [R174.64], !P1 ;  /* 0x0cc00000ae1a7fae */ /* 0x0003e2000c921844 */
[----:B------:R-:W-:Y:S01]  /*5810*/  IADD3 R8, R4, -0x7f, RZ ;  /* 0xffffff8104087810 */ /* 0x000fe20007ffe0ff */
[----:B------:R-:W-:-:S02]  /*5820*/  IMAD.WIDE R94, R30, 0x4, R94 ;  /* 0x000000041e5e7825 */ /* 0x000fc400078e025e */
[----:B------:R1:W-:Y:S01]  /*5830*/  LDGSTS.E [R26+0xd400], [R180.64], !P5 ;  /* 0x0d400000b41a7fae */ /* 0x0003e2000e921844 */
[----:B------:R-:W-:Y:S01]  /*5840*/  ISETP.GE.U32.AND P5, PT, R0, 0x7fffff7d, PT ;  /* 0x7fffff7d0000780c */ /* 0x000fe20003fa6070 */
[----:B------:R-:W-:Y:S01]  /*5850*/  IMAD.WIDE R102, R30, 0x4, R102 ;  /* 0x000000041e667825 */ /* 0x000fe200078e0266 */
[----:B------:R-:W-:Y:S01]  /*5860*/  ISETP.GE.U32.AND P1, PT, R8, 0x7fffff62, PT ;  /* 0x7fffff620800780c */ /* 0x000fe20003f26070 */
[----:B------:R1:W-:Y:S01]  /*5870*/  LDGSTS.E [R26+0xdc00], [R182.64], !P2 ;  /* 0x0dc00000b61a7fae */ /* 0x0003e2000d121844 */
[----:B------:R-:W-:Y:S01]  /*5880*/  IADD3 R0, R4, -0x6c, RZ ;  /* 0xffffff9404007810 */ /* 0x000fe20007ffe0ff */
[----:B------:R-:W-:Y:S01]  /*5890*/  IMAD.WIDE R106, R30, 0x4, R106 ;  /* 0x000000041e6a7825 */ /* 0x000fe200078e026a */
[----:B------:R-:W-:Y:S01]  /*58a0*/  IADD3 R8, R4, -0x68, RZ ;  /* 0xffffff9804087810 */ /* 0x000fe20007ffe0ff */
        /* <DEDUP_REMOVED lines=44> */
[----:B------:R-:W-:Y:S01]  /*5b70*/  ISETP.NE.U32.AND P3, PT, R5, RZ, PT ;  /* 0x000000ff0500720c */ /* 0x000fe20003f65070 */
[----:B------:R-:W-:Y:S01]  /*5b80*/  IMAD.WIDE R134, R22, 0x4, R134 ;  /* 0x0000000416867825 */ /* 0x000fe200078e0286 */
[C---:B------:R-:W-:Y:S01]  /*5b90*/  IADD3 R5, R4.reuse, -0x95, RZ ;  /* 0xffffff6b04057810 */ /* 0x040fe20007ffe0ff */
[----:B------:R-:W0:Y:S01]  /*5ba0*/  LDGDEPBAR ;  /* 0x00000000000079af */ /* 0x000e220000000000 */
[----:B------:R-:W-:Y:S01]  /*5bb0*/  IADD3 R8, R4, -0x9d, RZ ;  /* 0xffffff6304087810 */ /* 0x000fe20007ffe0ff */
[----:B----4-:R-:W-:-:S04]  /*5bc0*/  IMAD.WIDE R136, R22, 0x4, R136 ;  /* 0x0000000416887825 */ /* 0x010fc800078e0288 */
[----:B-1----:R-:W-:-:S04]  /*5bd0*/  IMAD.WIDE R138, R22, 0x4, R138 ;  /* 0x00000004168a7825 */ /* 0x002fc800078e028a */
        /* <DEDUP_REMOVED lines=51> */
[----:B------:R-:W-:Y:S01]  /*5f10*/  IADD3 R5, R4, -0x99, RZ ;  /* 0xffffff6704057810 */ /* 0x000fe20007ffe0ff */
[----:B------:R-:W0:Y:S04]  /*5f20*/  LDGDEPBAR ;  /* 0x00000000000079af */ /* 0x000e280000000000 */
[----:B------:R-:W-:Y:S06]  /*5f30*/  BAR.SYNC.DEFER_BLOCKING 0x0 ;  /* 0x0000000000007b1d */ /* 0x000fec0000010000 */
        /* <DEDUP_REMOVED lines=13> */
[----:B------:R-:W-:-:S02]  /*6010*/  ISETP.GE.U32.AND P1, PT, R8, 0x7fffff5b, PT ;  /* 0x7fffff5b0800780c */ /* 0x000fc40003f26070 */
[C---:B------:R-:W-:Y:S01]  /*6020*/  IADD3 R8, R4.reuse, -0x92, RZ ;  /* 0xffffff6e04087810 */ /* 0x040fe20007ffe0ff */
[----:B------:R1:W-:Y:S01]  /*6030*/  LDGSTS.E [R202+0x12000], [R120.64], !P5 ;  /* 0x1200000078ca7fae */ /* 0x0003e2000e921844 */
[----:B------:R-:W-:Y:S02]  /*6040*/  ISETP.GE.U32.AND P5, PT, R5, 0x7fffff57, PT ;  /* 0x7fffff570500780c */ /* 0x000fe40003fa6070 */
[C---:B------:R-:W-:Y:S01]  /*6050*/  IADD3 R5, R4.reuse, -0x8e, RZ ;  /* 0xffffff7204057810 */ /* 0x040fe20007ffe0ff */
[----:B------:R1:W-:Y:S03]  /*6060*/  LDGSTS.E [R202+0x12800], [R122.64], !P3 ;  /* 0x128000007aca7fae */ /* 0x0003e6000d921844 */
[----:B------:R-:W-:Y:S01]  /*6070*/  ISETP.GE.U32.AND P3, PT, R5, 0x7fffff53, PT ;  /* 0x7fffff530500780c */ /* 0x000fe20003f66070 */
[----:B------:R1:W-:Y:S01]  /*6080*/  LDGSTS.E [R202+0x13000], [R124.64], !P2 ;  /* 0x130000007cca7fae */ /* 0x0003e2000d121844 */
[----:B------:R-:W-:-:S02]  /*6090*/  IADD3 R5, R4, -0x96, RZ ;  /* 0xffffff6a04057810 */ /* 0x000fc40007ffe0ff */
[----:B------:R-:W-:Y:S01]  /*60a0*/  ISETP.GE.U32.AND P2, PT, R8, 0x7fffff4f, PT ;  /* 0x7fffff4f0800780c */ /* 0x000fe20003f46070 */
[----:B------:R1:W-:Y:S01]  /*60b0*/  LDGSTS.E [R202+0x13800], [R126.64], !P6 ;  /* 0x138000007eca7fae */ /* 0x0003e2000f121844 */
[----:B------:R-:W-:Y:S02]  /*60c0*/  ISETP.GE.U32.AND P6, PT, R5, 0x7fffff4b, PT ;  /* 0x7fffff4b0500780c */ /* 0x000fe40003fc6070 */
[C---:B------:R-:W-:Y:S01]  /*60d0*/  IADD3 R5, R4.reuse, -0x9e, RZ ;  /* 0xffffff6204057810 */ /* 0x040fe20007ffe0ff */
[----:B------:R1:W-:Y:S01]  /*60e0*/  LDGSTS.E [R28+0x10200], [R128.64], !P4 ;  /* 0x10200000801c7fae */ /* 0x0003e2000e121844 */
[----:B------:R-:W-:-:S03]  /*60f0*/  IADD3 R8, R4, -0x9a, RZ ;  /* 0xffffff6604087810 */ /* 0x000fc60007ffe0ff */
[----:B------:R1:W-:Y:S01]  /*6100*/  LDGSTS.E [R28+0x10a00], [R130.64], !P1 ;  /* 0x10a00000821c7fae */ /* 0x0003e2000c921844 */
[----:B------:R-:W-:Y:S02]  /*6110*/  ISETP.GE.U32.AND P1, PT, R5, 0x7fffff43, PT ;  /* 0x7fffff430500780c */ /* 0x000fe40003f26070 */
[----:B------:R-:W-:Y:S01]  /*6120*/  ISETP.GE.U32.AND P4, PT, R8, 0x7fffff47, PT ;  /* 0x7fffff470800780c */ /* 0x000fe20003f86070 */
[----:B------:R1:W-:Y:S01]  /*6130*/  LDGSTS.E [R28+0x11200], [R132.64], !P5 ;  /* 0x11200000841c7fae */ /* 0x0003e2000e921844 */
[C---:B------:R-:W-:Y:S02]  /*6140*/  IADD3 R5, R4.reuse, -0x83, RZ ;  /* 0xffffff7d04057810 */ /* 0x040fe40007ffe0ff */
        /* <DEDUP_REMOVED lines=9> */
[----:B------:R-:W-:Y:S01]  /*61e0*/  IADD3 R5, R4, -0x93, RZ ;  /* 0xffffff6d04057810 */ /* 0x000fe20007ffe0ff */
[----:B------:R1:W-:Y:S01]  /*61f0*/  LDGSTS.E [R28+0x13200], [R164.64], !P4 ;  /* 0x13200000a41c7fae */ /* 0x0003e2000e121844 */
[----:B------:R-:W-:Y:S02]  /*6200*/  ISETP.GE.U32.AND P6, PT, R8, 0x7fffff52, PT ;  /* 0x7fffff520800780c */ /* 0x000fe40003fc6070 */
[----:B------:R-:W-:Y:S01]  /*6210*/  ISETP.GE.U32.AND P4, PT, R5, 0x7fffff4e, PT ;  /* 0x7fffff4e0500780c */ /* 0x000fe20003f86070 */
[----:B------:R1:W-:Y:S01]  /*6220*/  LDGSTS.E [R28+0x13a00], [R166.64], !P1 ;  /* 0x13a00000a61c7fae */ /* 0x0003e2000c921844 */
[----:B------:R-:W-:-:S02]  /*6230*/  IADD3 R8, R4, -0x9b, RZ ;  /* 0xffffff6504087810 */ /* 0x000fc40007ffe0ff */
[----:B------:R-:W-:Y:S01]  /*6240*/  IADD3 R5, R4, -0x97, RZ ;  /* 0xffffff6904057810 */ /* 0x000fe20007ffe0ff */
[----:B------:R1:W-:Y:S01]  /*6250*/  LDGSTS.E [R26+0x10400], [R172.64], !P5 ;  /* 0x10400000ac1a7fae */ /* 0x0003e2000e921844 */
[----:B------:R-:W-:Y:S02]  /*6260*/  ISETP.GE.U32.AND P5, PT, R8, 0x7fffff46, PT ;  /* 0x7fffff460800780c */ /* 0x000fe40003fa6070 */
[----:B------:R-:W-:Y:S01]  /*6270*/  ISETP.GE.U32.AND P1, PT, R5, 0x7fffff4a, PT ;  /* 0x7fffff4a0500780c */ /* 0x000fe20003f26070 */
[----:B------:R1:W-:Y:S01]  /*6280*/  LDGSTS.E [R26+0x10c00], [R174.64], !P3 ;  /* 0x10c00000ae1a7fae */ /* 0x0003e2000d921844 */
[C---:B------:R-:W-:Y:S02]  /*6290*/  IADD3 R8, R4.reuse, -0x9f, RZ ;  /* 0xffffff6104087810 */ /* 0x040fe40007ffe0ff */
[----:B------:R-:W-:Y:S01]  /*62a0*/  IADD3 R5, R4, -0x84, RZ ;  /* 0xffffff7c04057810 */ /* 0x000fe20007ffe0ff */
[----:B------:R1:W-:Y:S01]  /*62b0*/  LDGSTS.E [R26+0x11400], [R180.64], !P2 ;  /* 0x11400000b41a7fae */ /* 0x0003e2000d121844 */
[----:B------:R-:W-:-:S02]  /*62c0*/  ISETP.GE.U32.AND P3, PT, R8, 0x7fffff42, PT ;  /* 0x7fffff420800780c */ /* 0x000fc40003f66070 */
        /* <DEDUP_REMOVED lines=9> */
[----:B------:R-:W-:Y:S01]  /*6360*/  ISETP.GE.U32.AND P1, PT, R8, 0x7fffff51, PT ;  /* 0x7fffff510800780c */ /* 0x000fe20003f26070 */
[----:B------:R1:W-:Y:S01]  /*6370*/  LDGSTS.E [R26+0x13400], [R214.64], !P5 ;  /* 0x13400000d61a7fae */ /* 0x0003e2000e921844 */
[C---:B------:R-:W-:Y:S02]  /*6380*/  IADD3 R5, R4.reuse, -0x94, RZ ;  /* 0xffffff6c04057810 */ /* 0x040fe40007ffe0ff */
[----:B------:R-:W-:Y:S01]  /*6390*/  IADD3 R8, R4, -0x98, RZ ;  /* 0xffffff6804087810 */ /* 0x000fe20007ffe0ff */
[----:B------:R1:W-:Y:S01]  /*63a0*/  LDGSTS.E [R26+0x13c00], [R218.64], !P3 ;  /* 0x13c00000da1a7fae */ /* 0x0003e2000d921844 */
[----:B------:R-:W-:Y:S02]  /*63b0*/  ISETP.GE.U32.AND P5, PT, R5, 0x7fffff4d, PT ;  /* 0x7fffff4d0500780c */ /* 0x000fe40003fa6070 */
[----:B------:R-:W-:Y:S01]  /*63c0*/  ISETP.GE.U32.AND P3, PT, R8, 0x7fffff49, PT ;  /* 0x7fffff490800780c */ /* 0x000fe20003f66070 */
[----:B------:R1:W-:Y:S01]  /*63d0*/  LDGSTS.E [R20+0x10600], [R220.64], !P2 ;  /* 0x10600000dc147fae */ /* 0x0003e2000d121844 */
[----:B------:R-:W-:-:S02]  /*63e0*/  ISETP.GE.AND P2, PT, R24, R0, PT ;  /* 0x000000001800720c */ /* 0x000fc40003f46270 */
[----:B------:R-:W-:Y:S01]  /*63f0*/  IADD3 R0, R4, -0x9c, RZ ;  /* 0xffffff6404007810 */ /* 0x000fe20007ffe0ff */
[----:B------:R1:W-:Y:S01]  /*6400*/  LDGSTS.E [R20+0x10e00], [R222.64], !P6 ;  /* 0x10e00000de147fae */ /* 0x0003e2000f121844 */
[----:B------:R-:W-:Y:S02]  /*6410*/  ISETP.GT.AND P6, PT, R204, 0x9f, PT ;  /* 0x0000009fcc00780c */ /* 0x000fe40003fc4270 */
[----:B------:R-:W-:Y:S01]  /*6420*/  SEL R5, RZ, 0x4, P2 ;  /* 0x00000004ff057807 */ /* 0x000fe20001000000 */
[----:B------:R1:W-:Y:S01]  /*6430*/  LDGSTS.E [R20+0x11600], [R224.64], !P4 ;  /* 0x11600000e0147fae */ /* 0x0003e2000e121844 */
[----:B------:R-:W-:Y:S02]  /*6440*/  IADD3 R4, R4, -0xa0, RZ ;  /* 0xffffff6004047810 */ /* 0x000fe40007ffe0ff */
[----:B------:R-:W-:Y:S01]  /*6450*/  SEL R5, R5, RZ, P6 ;  /* 0x000000ff05057207 */ /* 0x000fe20003000000 */
[----:B------:R1:W-:Y:S01]  /*6460*/  LDGSTS.E [R20+0x11e00], [R2.64], !P1 ;  /* 0x11e0000002147fae */ /* 0x0003e2000c921844 */
[----:B------:R-:W-:-:S02]  /*6470*/  ISETP.GE.U32.AND P2, PT, R0, 0x7fffff45, PT ;  /* 0x7fffff450000780c */ /* 0x000fc40003f46070 */
[----:B------:R-:W-:Y:S01]  /*6480*/  ISETP.GE.U32.AND P4, PT, R4, 0x7fffff41, PT ;  /* 0x7fffff410400780c */ /* 0x000fe20003f86070 */
[----:B------:R2:W-:Y:S01]  /*6490*/  LDGSTS.E [R20+0x12600], [R6.64], !P5 ;  /* 0x1260000006147fae */ /* 0x0005e2000e921844 */
[----:B------:R-:W-:-:S03]  /*64a0*/  ISETP.NE.U32.AND P6, PT, R5, RZ, PT ;  /* 0x000000ff0500720c */ /* 0x000fc60003fc5070 */
[----:B------:R2:W-:Y:S01]  /*64b0*/  LDGSTS.E [R20+0x12e00], [R12.64], !P3 ;  /* 0x12e000000c147fae */ /* 0x0005e2000d921844 */
[----:B-1----:R-:W-:-:S03]  /*64c0*/  IMAD.MOV.U32 R2, RZ, RZ, c[0x0][0x18c] ;  /* 0x00006300ff027624 */ /* 0x002fc600078e00ff */
[----:B------:R-:W1:Y:S01]  /*64d0*/  S2R R197, SR_TID.X ;  /* 0x0000000000c57919 */ /* 0x000e620000002100 */
[----:B------:R-:W-:-:S03]  /*64e0*/  IMAD.SHL.U32 R2, R2, 0x20, RZ ;  /* 0x0000002002027824 */ /* 0x000fc600078e00ff */
[----:B------:R1:W-:Y:S01]  /*64f0*/  LDGSTS.E [R20+0x13600], [R14.64], !P2 ;  /* 0x136000000e147fae */ /* 0x0003e2000d121844 */
[----:B------:R-:W-:-:S03]  /*6500*/  IMAD.WIDE R18, R2, 0x4, R18 ;  /* 0x0000000402127825 */ /* 0x000fc600078e0212 */
[----:B------:R1:W-:Y:S01]  /*6510*/  LDGSTS.E [R20+0x13e00], [R16.64], !P4 ;  /* 0x13e0000010147fae */ /* 0x0003e2000e121844 */
[----:B--2---:R-:W-:-:S03]  /*6520*/  IMAD.WIDE R34, R2, 0x4, R34 ;  /* 0x0000000402227825 */ /* 0x004fc600078e0222 */
[----:B------:R-:W0:Y:S01]  /*6530*/  LDGDEPBAR ;  /* 0x00000000000079af */ /* 0x000e220000000000 */
[----:B---3--:R-:W-:-:S03]  /*6540*/  IMAD.WIDE R38, R2, 0x4, R38 ;  /* 0x0000000402267825 */ /* 0x008fc600078e0226 */
[----:B------:R2:W-:Y:S01]  /*6550*/  LDGSTS.E [R200+0x24000], [R18.64], P6 ;  /* 0x2400000012c87fae */ /* 0x0005e2000b121844 */
[----:B----4-:R-:W-:-:S03]  /*6560*/  IMAD.WIDE R42, R2, 0x4, R42 ;  /* 0x00000004022a7825 */ /* 0x010fc600078e022a */
        /* <DEDUP_REMOVED lines=59> */
[----:B------:R-:W0:Y:S01]  /*6920*/  LDGDEPBAR ;  /* 0x00000000000079af */ /* 0x000e220000000000 */
[----:B------:R-:W-:Y:S05]  /*6930*/  @P0 BRA `(.L_x_0) ;  /* 0x0000043000000947 */ /* 0x000fea0003800000 */
[----:B-1----:R-:W-:Y:S01]  /*6940*/  IMAD.SHL.U32 R0, R197, 0x20, RZ ;  /* 0x00000020c5007824 */ /* 0x002fe200078e00ff */
[----:B------:R-:W-:Y:S01]  /*6950*/  CS2R R116, SRZ ;  /* 0x0000000000747805 */ /* 0x000fe2000001ff00 */
[----:B------:R-:W-:Y:S01]  /*6960*/  CS2R R118, SRZ ;  /* 0x0000000000767805 */ /* 0x000fe2000001ff00 */
[----:B--2---:R-:W-:Y:S01]  /*6970*/  CS2R R68, SRZ ;  /* 0x0000000000447805 */ /* 0x004fe2000001ff00 */
[----:B------:R-:W-:Y:S01]  /*6980*/  CS2R R70, SRZ ;  /* 0x0000000000467805 */ /* 0x000fe2000001ff00 */
[----:B------:R1:W-:Y:S01]  /*6990*/  STL [R1+0x150], R0 ;  /* 0x0001500001007387 */ /* 0x0003e20000100800 */
[----:B------:R-:W-:Y:S01]  /*69a0*/  CS2R R60, SRZ ;  /* 0x00000000003c7805 */ /* 0x000fe2000001ff00 */
        /* <DEDUP_REMOVED lines=59> */
[----:B------:R-:W-:Y:S05]  /*6d60*/  BRA `(.L_x_1) ;  /* 0x0000463000007947 */ /* 0x000fea0003800000 */
.L_x_0:
[----:B-1----:R-:W-:Y:S01]  /*6d70*/  SHF.R.S32.HI R0, RZ, 0x1f, R52 ;  /* 0x0000001fff007819 */ /* 0x002fe20000011434 */
[----:B------:R-:W-:Y:S01]  /*6d80*/  IMAD R214, R210, 0x6, RZ ;  /* 0x00000006d2d67824 */ /* 0x000fe200078e02ff */
[----:B------:R-:W-:Y:S01]  /*6d90*/  IADD3 R192, P2, R52, R193, RZ ;  /* 0x000000c134c07210 */ /* 0x000fe20007f5e0ff */
[----:B------:R-:W-:Y:S01]  /*6da0*/  IMAD R202, R210, 0x3, RZ ;  /* 0x00000003d2ca7824 */ /* 0x000fe200078e02ff */
[----:B------:R-:W-:Y:S01]  /*6db0*/  IADD3 R196, P4, R52, R205, RZ ;  /* 0x000000cd34c47210 */ /* 0x000fe20007f9e0ff */
[C---:B------:R-:W-:Y:S01]  /*6dc0*/  IMAD R212, R210.reuse, 0x5, RZ ;  /* 0x00000005d2d47824 */ /* 0x040fe200078e02ff */
[-C--:B------:R-:W-:Y:S01]  /*6dd0*/  LEA.HI.X.SX32 R193, R193, R0.reuse, 0x1, P2 ;  /* 0x00000000c1c17211 */ /* 0x080fe200010f0eff */
[----:B------:R-:W-:Y:S01]  /*6de0*/  IMAD.SHL.U32 R5, R210, 0x2, RZ ;  /* 0x00000002d2057824 */ /* 0x000fe200078e00ff */
[C---:B------:R-:W-:Y:S01]  /*6df0*/  IADD3 R170, P2, R52.reuse, R171, RZ ;  /* 0x000000ab34aa7210 */ /* 0x040fe20007f5e0ff */
[----:B------:R-:W-:Y:S01]  /*6e00*/  IMAD.MOV.U32 R12, RZ, RZ, 0x14 ;  /* 0x00000014ff0c7424 */ /* 0x000fe200078e00ff */
[C---:B------:R-:W-:Y:S01]  /*6e10*/  IADD3 R194, P3, R52.reuse, R195, RZ ;  /* 0x000000c334c27210 */ /* 0x040fe20007f7e0ff */
[----:B------:R-:W-:Y:S01]  /*6e20*/  CS2R R116, SRZ ;  /* 0x0000000000747805 */ /* 0x000fe2000001ff00 */
[C---:B------:R-:W-:Y:S01]  /*6e30*/  IADD3 R186, P6, R52.reuse, R187, RZ ;  /* 0x000000bb34ba7210 */ /* 0x040fe20007fde0ff */
[----:B------:R-:W-:Y:S01]  /*6e40*/  CS2R R118, SRZ ;  /* 0x0000000000767805 */ /* 0x000fe2000001ff00 */
[-C--:B------:R-:W-:Y:S01]  /*6e50*/  LEA.HI.X.SX32 R171, R171, R0.reuse, 0x1, P2 ;  /* 0x00000000abab7211 */ /* 0x080fe200010f0eff */
[----:B--2---:R-:W-:Y:S01]  /*6e60*/  CS2R R68, SRZ ;  /* 0x0000000000447805 */ /* 0x004fe2000001ff00 */
[C---:B------:R-:W-:Y:S01]  /*6e70*/  IADD3 R152, P2, R52.reuse, R153, RZ ;  /* 0x0000009934987210 */ /* 0x040fe20007f5e0ff */
[----:B------:R-:W-:Y:S01]  /*6e80*/  CS2R R70, SRZ ;  /* 0x0000000000467805 */ /* 0x000fe2000001ff00 */
[-C--:B------:R-:W-:Y:S01]  /*6e90*/  LEA.HI.X.SX32 R205, R205, R0.reuse, 0x1, P4 ;  /* 0x00000000cdcd7211 */ /* 0x080fe200020f0eff */
[----:B------:R-:W-:Y:S01]  /*6ea0*/  CS2R R60, SRZ ;  /* 0x00000000003c7805 */ /* 0x000fe2000001ff00 */
[-C--:B------:R-:W-:Y:S01]  /*6eb0*/  LEA.HI.X.SX32 R195, R195, R0.reuse, 0x1, P3 ;  /* 0x00000000c3c37211 */ /* 0x080fe200018f0eff */
[----:B------:R-:W-:Y:S01]  /*6ec0*/  CS2R R62, SRZ ;  /* 0x00000000003e7805 */ /* 0x000fe2000001ff00 */
[C---:B------:R-:W-:Y:S01]  /*6ed0*/  IADD3 R190, P1, R52.reuse, R191, RZ ;  /* 0x000000bf34be7210 */ /* 0x040fe20007f3e0ff */
[----:B------:R-:W-:Y:S01]  /*6ee0*/  CS2R R72, SRZ ;  /* 0x0000000000487805 */ /* 0x000fe2000001ff00 */
[C---:B------:R-:W-:Y:S01]  /*6ef0*/  IADD3 R178, P4, R52.reuse, R179, RZ ;  /* 0x000000b334b27210 */ /* 0x040fe20007f9e0ff */
[----:B------:R-:W-:Y:S01]  /*6f00*/  CS2R R74, SRZ ;  /* 0x00000000004a7805 */ /* 0x000fe2000001ff00 */
[C---:B------:R-:W-:Y:S01]  /*6f10*/  IADD3 R176, P3, R52.reuse, R177, RZ ;  /* 0x000000b134b07210 */ /* 0x040fe20007f7e0ff */
[----:B------:R-:W-:Y:S01]  /*6f20*/  CS2R R88, SRZ ;  /* 0x0000000000587805 */ /* 0x000fe2000001ff00 */
[-C--:B------:R-:W-:Y:S01]  /*6f30*/  LEA.HI.X.SX32 R187, R187, R0.reuse, 0x1, P6 ;  /* 0x00000000bbbb7211 */ /* 0x080fe200030f0eff */
[----:B------:R-:W-:Y:S01]  /*6f40*/  CS2R R90, SRZ ;  /* 0x00000000005a7805 */ /* 0x000fe2000001ff00 */
[C---:B------:R-:W-:Y:S01]  /*6f50*/  IADD3 R160, P6, R52.reuse, R161, RZ ;  /* 0x000000a134a07210 */ /* 0x040fe20007fde0ff */
        /* <DEDUP_REMOVED lines=51> */
[----:B------:R-:W-:Y:S01]  /*7290*/  IADD3 R96, P6, R52, R97, RZ ;  /* 0x0000006134607210 */ /* 0x000fe20007fde0ff */
[----:B------:R-:W-:Y:S01]  /*72a0*/  CS2R R44, SRZ ;  /* 0x00000000002c7805 */ /* 0x000fe2000001ff00 */
[-C--:B------:R-:W-:Y:S01]  /*72b0*/  LEA.HI.X.SX32 R55, R55, R0.reuse, 0x1, P2 ;  /* 0x0000000037377211 */ /* 0x080fe200010f0eff */
[----:B------:R-:W-:Y:S01]  /*72c0*/  CS2R R46, SRZ ;  /* 0x00000000002e7805 */ /* 0x000fe2000001ff00 */
[----:B------:R-:W-:Y:S01]  /*72d0*/  SHF.R.S32.HI R3, RZ, 0x1f, R208 ;  /* 0x0000001fff037819 */ /* 0x000fe200000114d0 */
[----:B------:R-:W-:Y:S01]  /*72e0*/  CS2R R80, SRZ ;  /* 0x0000000000507805 */ /* 0x000fe2000001ff00 */
[----:B------:R-:W-:Y:S01]  /*72f0*/  IADD3 R30, P2, R208, R31, RZ ;  /* 0x0000001fd01e7210 */ /* 0x000fe20007f5e0ff */
        /* <DEDUP_REMOVED lines=19> */
[----:B------:R-:W-:Y:S01]  /*7430*/  IADD3 R56, P3, R52, R57, RZ ;  /* 0x0000003934387210 */ /* 0x000fe20007f7e0ff */
[----:B------:R-:W-:Y:S01]  /*7440*/  CS2R R182, SRZ ;  /* 0x0000000000b67805 */ /* 0x000fe2000001ff00 */
[----:B------:R-:W-:Y:S01]  /*7450*/  LEA.HI.X.SX32 R97, R97, R0, 0x1, P6 ;  /* 0x0000000061617211 */ /* 0x000fe200030f0eff */
[----:B------:R-:W-:Y:S01]  /*7460*/  CS2R R18, SRZ ;  /* 0x0000000000127805 */ /* 0x000fe2000001ff00 */
[----:B------:R-:W-:Y:S01]  /*7470*/  IADD3 R22, P6, R208, R23, RZ ;  /* 0x00000017d0167210 */ /* 0x000fe20007fde0ff */
[----:B------:R-:W-:Y:S01]  /*7480*/  CS2R R84, SRZ ;  /* 0x0000000000547805 */ /* 0x000fe2000001ff00 */
[----:B------:R-:W-:-:S02]  /*7490*/  LEA.HI.X.SX32 R31, R31, R3, 0x1, P2 ;  /* 0x000000031f1f7211 */ /* 0x000fc400010f0eff */
[----:B------:R-:W-:Y:S02]  /*74a0*/  IADD3 R8, P2, R208, R9, RZ ;  /* 0x00000009d0087210 */ /* 0x000fe40007f5e0ff */
[-C--:B------:R-:W-:Y:S02]  /*74b0*/  LEA.HI.X.SX32 R149, R149, R0.reuse, 0x1, P0 ;  /* 0x0000000095957211 */ /* 0x080fe400000f0eff */
[-C--:B------:R-:W-:Y:S02]  /*74c0*/  LEA.HI.X.SX32 R145, R145, R0.reuse, 0x1, P5 ;  /* 0x0000000091917211 */ /* 0x080fe400028f0eff */
[C---:B------:R-:W-:Y:S02]  /*74d0*/  IADD3 R98, P0, R52.reuse, R99, RZ ;  /* 0x0000006334627210 */ /* 0x040fe40007f1e0ff */
[----:B------:R-:W-:Y:S02]  /*74e0*/  IADD3 R86, P5, R52, R87, RZ ;  /* 0x0000005734567210 */ /* 0x000fe40007fbe0ff */
[----:B------:R-:W-:-:S02]  /*74f0*/  LEA.HI.X.SX32 R113, R113, R0, 0x1, P1 ;  /* 0x0000000071717211 */ /* 0x000fc400008f0eff */
[-C--:B------:R-:W-:Y:S02]  /*7500*/  LEA.HI.X.SX32 R59, R59, R0.reuse, 0x1, P4 ;  /* 0x000000003b3b7211 */ /* 0x080fe400020f0eff */
[----:B------:R-:W-:Y:S02]  /*7510*/  LEA.HI.X.SX32 R57, R57, R0, 0x1, P3 ;  /* 0x0000000039397211 */ /* 0x000fe400018f0eff */
[----:B------:R-:W-:Y:S02]  /*7520*/  IADD3 R52, P1, R52, R53, RZ ;  /* 0x0000003534347210 */ /* 0x000fe40007f3e0ff */
[C---:B------:R-:W-:Y:S02]  /*7530*/  IADD3 R28, P3, R208.reuse, R29, RZ ;  /* 0x0000001dd01c7210 */ /* 0x040fe40007f7e0ff */
[----:B------:R-:W-:Y:S02]  /*7540*/  IADD3 R26, P4, R208, R27, RZ ;  /* 0x0000001bd01a7210 */ /* 0x000fe40007f9e0ff */
[----:B------:R-:W-:-:S02]  /*7550*/  LEA.HI.X.SX32 R23, R23, R3, 0x1, P6 ;  /* 0x0000000317177211 */ /* 0x000fc400030f0eff */
[C---:B------:R-:W-:Y:S02]  /*7560*/  IADD3 R247, P6, R208.reuse, R248, RZ ;  /* 0x000000f8d0f77210 */ /* 0x040fe40007fde0ff */
[----:B------:R-:W-:Y:S02]  /*7570*/  LEA.HI.X.SX32 R9, R9, R3, 0x1, P2 ;  /* 0x0000000309097211 */ /* 0x000fe400010f0eff */
[----:B------:R-:W-:Y:S02]  /*7580*/  IADD3 R241, P2, R208, R242, RZ ;  /* 0x000000f2d0f17210 */ /* 0x000fe40007f5e0ff */
[-C--:B------:R-:W-:Y:S02]  /*7590*/  LEA.HI.X.SX32 R99, R99, R0.reuse, 0x1, P0 ;  /* 0x0000000063637211 */ /* 0x080fe400000f0eff */
[-C--:B------:R-:W-:Y:S02]  /*75a0*/  LEA.HI.X.SX32 R87, R87, R0.reuse, 0x1, P5 ;  /* 0x0000000057577211 */ /* 0x080fe400028f0eff */
[----:B------:R-:W-:-:S02]  /*75b0*/  LEA.HI.X.SX32 R53, R53, R0, 0x1, P1 ;  /* 0x0000000035357211 */ /* 0x000fc400008f0eff */
[C---:B------:R-:W-:Y:S02]  /*75c0*/  IADD3 R20, P0, R208.reuse, R21, RZ ;  /* 0x00000015d0147210 */ /* 0x040fe40007f1e0ff */
[-C--:B------:R-:W-:Y:S02]  /*75d0*/  LEA.HI.X.SX32 R29, R29, R3.reuse, 0x1, P3 ;  /* 0x000000031d1d7211 */ /* 0x080fe400018f0eff */
[----:B------:R-:W-:Y:S02]  /*75e0*/  LEA.HI.X.SX32 R27, R27, R3, 0x1, P4 ;  /* 0x000000031b1b7211 */ /* 0x000fe400020f0eff */
[C---:B------:R-:W-:Y:S02]  /*75f0*/  IADD3 R24, P5, R208.reuse, R25, RZ ;  /* 0x00000019d0187210 */ /* 0x040fe40007fbe0ff */
[C---:B------:R-:W-:Y:S02]  /*7600*/  IADD3 R10, P1, R208.reuse, R11, RZ ;  /* 0x0000000bd00a7210 */ /* 0x040fe40007f3e0ff */
[----:B------:R-:W-:-:S02]  /*7610*/  IADD3 R6, P3, R208, R199, RZ ;  /* 0x000000c7d0067210 */ /* 0x000fc40007f7e0ff */
[----:B------:R-:W-:Y:S02]  /*7620*/  IADD3 R251, P4, R208, R252, RZ ;  /* 0x000000fcd0fb7210 */ /* 0x000fe40007f9e0ff */
[-C--:B------:R-:W-:Y:S02]  /*7630*/  LEA.HI.X.SX32 R248, R248, R3.reuse, 0x1, P6 ;  /* 0x00000003f8f87211 */ /* 0x080fe400030f0eff */
[----:B------:R-:W-:Y:S02]  /*7640*/  IADD3 R233, P6, R208, R234, RZ ;  /* 0x000000ead0e97210 */ /* 0x000fe40007fde0ff */
[-C--:B------:R-:W-:Y:S02]  /*7650*/  LEA.HI.X.SX32 R242, R242, R3.reuse, 0x1, P2 ;  /* 0x00000003f2f27211 */ /* 0x080fe400010f0eff */
[----:B------:R-:W-:Y:S02]  /*7660*/  IADD3 R227, P2, R208, R228, RZ ;  /* 0x000000e4d0e37210 */ /* 0x000fe40007f5e0ff */
[----:B------:R-:W-:-:S02]  /*7670*/  LEA.HI.X.SX32 R21, R21, R3, 0x1, P0 ;  /* 0x0000000315157211 */ /* 0x000fc400000f0eff */
[-C--:B------:R-:W-:Y:S02]  /*7680*/  LEA.HI.X.SX32 R25, R25, R3.reuse, 0x1, P5 ;  /* 0x0000000319197211 */ /* 0x080fe400028f0eff */
[----:B------:R-:W-:Y:S02]  /*7690*/  IADD3 R245, P0, R208, R246, RZ ;  /* 0x000000f6d0f57210 */ /* 0x000fe40007f1e0ff */
[-C--:B------:R-:W-:Y:S02]  /*76a0*/  LEA.HI.X.SX32 R11, R11, R3.reuse, 0x1, P1 ;  /* 0x000000030b0b7211 */ /* 0x080fe400008f0eff */
[-C--:B------:R-:W-:Y:S01]  /*76b0*/  LEA.HI.X.SX32 R7, R199, R3.reuse, 0x1, P3 ;  /* 0x00000003c7077211 */ /* 0x080fe200018f0eff */
[----:B------:R-:W-:Y:S01]  /*76c0*/  IMAD.MOV.U32 R199, RZ, RZ, -0x1 ;  /* 0xffffffffffc77424 */ /* 0x000fe200078e00ff */
[----:B------:R-:W-:Y:S02]  /*76d0*/  LEA.HI.X.SX32 R252, R252, R3, 0x1, P4 ;  /* 0x00000003fcfc7211 */ /* 0x000fe400020f0eff */
[----:B------:R-:W-:-:S02]  /*76e0*/  IADD3 R249, P5, R208, R250, RZ ;  /* 0x000000fad0f97210 */ /* 0x000fc40007fbe0ff */
[C---:B------:R-:W-:Y:S02]  /*76f0*/  IADD3 R243, P1, R208.reuse, R244, RZ ;  /* 0x000000f4d0f37210 */ /* 0x040fe40007f3e0ff */
[C---:B------:R-:W-:Y:S02]  /*7700*/  IADD3 R239, P3, R208.reuse, R240, RZ ;  /* 0x000000f0d0ef7210 */ /* 0x040fe40007f7e0ff */
[----:B------:R-:W-:Y:S02]  /*7710*/  IADD3 R237, P4, R208, R238, RZ ;  /* 0x000000eed0ed7210 */ /* 0x000fe40007f9e0ff */
[-C--:B------:R-:W-:Y:S02]  /*7720*/  LEA.HI.X.SX32 R234, R234, R3.reuse, 0x1, P6 ;  /* 0x00000003eaea7211 */ /* 0x080fe400030f0eff */
[----:B------:R-:W-:Y:S02]  /*7730*/  IADD3 R219, P6, R208, R214, RZ ;  /* 0x000000d6d0db7210 */ /* 0x000fe40007fde0ff */
[----:B------:R-:W-:-:S02]  /*7740*/  LEA.HI.X.SX32 R228, R228, R3, 0x1, P2 ;  /* 0x00000003e4e47211 */ /* 0x000fc400010f0eff */
[----:B------:R-:W-:Y:S02]  /*7750*/  IADD3 R213, P2, R208, R202, RZ ;  /* 0x000000cad0d57210 */ /* 0x000fe40007f5e0ff */
[-C--:B------:R-:W-:Y:S02]  /*7760*/  LEA.HI.X.SX32 R246, R246, R3.reuse, 0x1, P0 ;  /* 0x00000003f6f67211 */ /* 0x080fe400000f0eff */
[-C--:B------:R-:W-:Y:S02]  /*7770*/  LEA.HI.X.SX32 R250, R250, R3.reuse, 0x1, P5 ;  /* 0x00000003fafa7211 */ /* 0x080fe400028f0eff */
[----:B------:R-:W-:Y:S02]  /*7780*/  IADD3 R231, P0, R208, R232, RZ ;  /* 0x000000e8d0e77210 */ /* 0x000fe40007f1e0ff */
[-C--:B------:R-:W-:Y:S02]  /*7790*/  LEA.HI.X.SX32 R244, R244, R3.reuse, 0x1, P1 ;  /* 0x00000003f4f47211 */ /* 0x080fe400008f0eff */
[----:B------:R-:W-:-:S02]  /*77a0*/  LEA.HI.X.SX32 R240, R240, R3, 0x1, P3 ;  /* 0x00000003f0f07211 */ /* 0x000fc400018f0eff */
[----:B------:R-:W-:Y:S02]  /*77b0*/  LEA.HI.X.SX32 R238, R238, R3, 0x1, P4 ;  /* 0x00000003eeee7211 */ /* 0x000fe400020f0eff */
[C---:B------:R-:W-:Y:S02]  /*77c0*/  IADD3 R235, P5, R208.reuse, R236, RZ ;  /* 0x000000ecd0eb7210 */ /* 0x040fe40007fbe0ff */
[C---:B------:R-:W-:Y:S02]  /*77d0*/  IADD3 R229, P1, R208.reuse, R230, RZ ;  /* 0x000000e6d0e57210 */ /* 0x040fe40007f3e0ff */
[C---:B------:R-:W-:Y:S02]  /*77e0*/  IADD3 R225, P3, R208.reuse, R226, RZ ;  /* 0x000000e2d0e17210 */ /* 0x040fe40007f7e0ff */
[----:B------:R-:W-:Y:S02]  /*77f0*/  IADD3 R223, P4, R208, R201, RZ ;  /* 0x000000c9d0df7210 */ /* 0x000fe40007f9e0ff */
[----:B------:R-:W-:-:S02]  /*7800*/  LEA.HI.X.SX32 R220, R214, R3, 0x1, P6 ;  /* 0x00000003d6dc7211 */ /* 0x000fc400030f0eff */
[-C--:B------:R-:W-:Y:S01]  /*7810*/  LEA.HI.X.SX32 R214, R202, R3.reuse, 0x1, P2 ;  /* 0x00000003cad67211 */ /* 0x080fe200010f0eff */
[----:B------:R-:W-:Y:S01]  /*7820*/  IMAD.MOV.U32 R202, RZ, RZ, c[0x0][0x188] ;  /* 0x00006200ffca7624 */ /* 0x000fe200078e00ff */
[-C--:B------:R-:W-:Y:S02]  /*7830*/  LEA.HI.X.SX32 R232, R232, R3.reuse, 0x1, P0 ;  /* 0x00000003e8e87211 */ /* 0x080fe400000f0eff */
[-C--:B------:R-:W-:Y:S01]  /*7840*/  LEA.HI.X.SX32 R236, R236, R3.reuse, 0x1, P5 ;  /* 0x00000003ecec7211 */ /* 0x080fe200028f0eff */
[----:B------:R-:W-:Y:S01]  /*7850*/  IMAD.SHL.U32 R202, R202, 0x20, RZ ;  /* 0x00000020caca7824 */ /* 0x000fe200078e00ff */
[----:B------:R-:W-:Y:S02]  /*7860*/  IADD3 R217, P0, R208, R212, RZ ;  /* 0x000000d4d0d97210 */ /* 0x000fe40007f1e0ff */
[-C--:B------:R-:W-:Y:S02]  /*7870*/  LEA.HI.X.SX32 R230, R230, R3.reuse, 0x1, P1 ;  /* 0x00000003e6e67211 */ /* 0x080fe400008f0eff */
[----:B------:R-:W-:-:S02]  /*7880*/  LEA.HI.X.SX32 R226, R226, R3, 0x1, P3 ;  /* 0x00000003e2e27211 */ /* 0x000fc400018f0eff */
[----:B------:R-:W-:Y:S01]  /*7890*/  LEA.HI.X.SX32 R224, R201, R3, 0x1, P4 ;  /* 0x00000003c9e07211 */ /* 0x000fe200020f0eff */
[----:B------:R-:W-:Y:S01]  /*78a0*/  IMAD.MOV.U32 R201, RZ, RZ, RZ ;  /* 0x000000ffffc97224 */ /* 0x000fe200078e00ff */
[C---:B------:R-:W-:Y:S02]  /*78b0*/  IADD3 R221, P5, R208.reuse, R203, RZ ;  /* 0x000000cbd0dd7210 */ /* 0x040fe40007fbe0ff */
[C---:B------:R-:W-:Y:S02]  /*78c0*/  IADD3 R215, P1, R208.reuse, R216, RZ ;  /* 0x000000d8d0d77210 */ /* 0x040fe40007f3e0ff */
[C---:B------:R-:W-:Y:S02]  /*78d0*/  IADD3 R211, P3, R208.reuse, R5, RZ ;  /* 0x00000005d0d37210 */ /* 0x040fe40007f7e0ff */
[----:B------:R-:W-:Y:S02]  /*78e0*/  IADD3 R209, P4, R208, c[0x0][0x188], RZ ;  /* 0x00006200d0d17a10 */ /* 0x000fe40007f9e0ff */
[----:B------:R-:W-:-:S02]  /*78f0*/  SHF.R.S32.HI R13, RZ, 0x1f, R2 ;  /* 0x0000001fff0d7819 */ /* 0x000fc40000011402 */
[-C--:B------:R-:W-:Y:S02]  /*7900*/  LEA.HI.X.SX32 R218, R212, R3.reuse, 0x1, P0 ;  /* 0x00000003d4da7211 */ /* 0x080fe400000f0eff */
[-C--:B------:R-:W-:Y:S01]  /*7910*/  LEA.HI.X.SX32 R222, R203, R3.reuse, 0x1, P5 ;  /* 0x00000003cbde7211 */ /* 0x080fe200028f0eff */
[----:B------:R-:W-:Y:S01]  /*7920*/  IMAD R15, R13, 0x14, RZ ;  /* 0x000000140d0f7824 */ /* 0x000fe200078e02ff */
[-C--:B------:R-:W-:Y:S01]  /*7930*/  LEA.HI.X.SX32 R216, R216, R3.reuse, 0x1, P1 ;  /* 0x00000003d8d87211 */ /* 0x080fe200008f0eff */
[----:B------:R-:W-:Y:S01]  /*7940*/  IMAD.SHL.U32 R203, R197, 0x2, RZ ;  /* 0x00000002c5cb7824 */ /* 0x000fe200078e00ff */
[-C--:B------:R-:W-:Y:S02]  /*7950*/  LEA.HI.X.SX32 R212, R5, R3.reuse, 0x1, P3 ;  /* 0x0000000305d47211 */ /* 0x080fe400018f0eff */
[----:B------:R-:W-:Y:S02]  /*7960*/  LEA.HI.X.SX32 R210, R210, R3, 0x1, P4 ;  /* 0x00000003d2d27211 */ /* 0x000fe400020f0eff */
[----:B------:R-:W-:Y:S01]  /*7970*/  SHF.L.U64.HI R208, R208, 0x2, R3 ;  /* 0x00000002d0d07819 */ /* 0x000fe20000010203 */
[----:B------:R-:W-:Y:S01]  /*7980*/  IMAD.WIDE.U32 R2, R2, R12, c[0x0][0x168] ;  /* 0x00005a0002027625 */ /* 0x000fe200078e000c */
[----:B------:R-:W-:-:S02]  /*7990*/  SHF.R.S32.HI R14, RZ, 0x1f, R202 ;  /* 0x0000001fff0e7819 */ /* 0x000fc400000114ca */
[----:B------:R-:W-:Y:S01]  /*79a0*/  SHF.L.U64.HI R205, R196, 0x2, R205 ;  /* 0x00000002c4cd7819 */ /* 0x000fe200000102cd */
[----:B------:R-:W-:Y:S01]  /*79b0*/  IMAD.WIDE.U32 R12, R202, R12, c[0x0][0x160] ;  /* 0x00005800ca0c7625 */ /* 0x000fe200078e000c */
[----:B------:R-:W-:Y:S02]  /*79c0*/  SHF.L.U64.HI R195, R194, 0x2, R195 ;  /* 0x00000002c2c37819 */ /* 0x000fe400000102c3 */
[----:B------:R-:W-:Y:S01]  /*79d0*/  SHF.L.U64.HI R193, R192, 0x2, R193 ;  /* 0x00000002c0c17819 */ /* 0x000fe200000102c1 */
[C---:B------:R-:W-:Y:S01]  /*79e0*/  IMAD.SHL.U32 R202, R197.reuse, 0x20, RZ ;  /* 0x00000020c5ca7824 */ /* 0x040fe200078e00ff */
[----:B------:R-:W-:Y:S01]  /*79f0*/  SHF.L.U64.HI R191, R190, 0x2, R191 ;  /* 0x00000002bebf7819 */ /* 0x000fe200000102bf */
[----:B------:R-:W-:Y:S01]  /*7a00*/  IMAD.SHL.U32 R196, R196, 0x4, RZ ;  /* 0x00000004c4c47824 */ /* 0x000fe200078e00ff */
[----:B------:R-:W-:Y:S01]  /*7a10*/  SHF.L.U64.HI R189, R188, 0x2, R189 ;  /* 0x00000002bcbd7819 */ /* 0x000fe200000102bd */
[----:B------:R-:W-:Y:S01]  /*7a20*/  IMAD.SHL.U32 R194, R194, 0x4, RZ ;  /* 0x00000004c2c27824 */ /* 0x000fe200078e00ff */
[----:B------:R-:W-:Y:S01]  /*7a30*/  STL [R1+0x150], R202 ;  /* 0x000150ca01007387 */ /* 0x000fe20000100800 */
        /* <DEDUP_REMOVED lines=9> */
[C---:B------:R-:W-:Y:S01]  /*7ad0*/  SHF.L.U64.HI R179, R178.reuse, 0x2, R179 ;  /* 0x00000002b2b37819 */ /* 0x040fe200000102b3 */
[----:B------:R-:W-:Y:S01]  /*7ae0*/  IMAD.SHL.U32 R178, R178, 0x4, RZ ;  /* 0x00000004b2b27824 */ /* 0x000fe200078e00ff */
[----:B------:R-:W-:Y:S01]  /*7af0*/  STL [R1+0x13c], R195 ;  /* 0x00013cc301007387 */ /* 0x000fe20000100800 */
[C---:B------:R-:W-:Y:S01]  /*7b00*/  SHF.L.U64.HI R177, R176.reuse, 0x2, R177 ;  /* 0x00000002b0b17819 */ /* 0x040fe200000102b1 */
[----:B------:R-:W-:Y:S01]  /*7b10*/  IMAD.SHL.U32 R176, R176, 0x4, RZ ;  /* 0x00000004b0b07824 */ /* 0x000fe200078e00ff */
[C---:B------:R-:W-:Y:S01]  /*7b20*/  SHF.L.U64.HI R171, R170.reuse, 0x2, R171 ;  /* 0x00000002aaab7819 */ /* 0x040fe200000102ab */
[----:B------:R1:W-:Y:S01]  /*7b30*/  STL [R1+0x138], R194 ;  /* 0x000138c201007387 */ /* 0x0003e20000100800 */
        /* <DEDUP_REMOVED lines=68> */
[----:B------:R-:W-:Y:S01]  /*7f80*/  LOP3.LUT R0, R197, 0x7, RZ, 0xc0, !PT ;  /* 0x00000007c5007812 */ /* 0x000fe200078ec0ff */
[----:B-1----:R-:W-:Y:S01]  /*7f90*/  IMAD.MOV.U32 R194, RZ, RZ, c[0x0][0x18c] ;  /* 0x00006300ffc27624 */ /* 0x002fe200078e00ff */
[C---:B------:R-:W-:Y:S01]  /*7fa0*/  SHF.L.U64.HI R25, R24.reuse, 0x2, R25 ;  /* 0x0000000218197819 */ /* 0x040fe20000010219 */
[----:B------:R-:W-:Y:S01]  /*7fb0*/  STL [R1+0xf0], R168 ;  /* 0x0000f0a801007387 */ /* 0x000fe20000100800 */
[----:B------:R-:W-:Y:S01]  /*7fc0*/  IMAD.SHL.U32 R24, R24, 0x4, RZ ;  /* 0x0000000418187824 */ /* 0x000fe200078e00ff */
[C---:B------:R-:W-:Y:S01]  /*7fd0*/  SHF.L.U64.HI R23, R22.reuse, 0x2, R23 ;  /* 0x0000000216177819 */ /* 0x040fe20000010217 */
[----:B------:R-:W-:Y:S01]  /*7fe0*/  IMAD.SHL.U32 R22, R22, 0x4, RZ ;  /* 0x0000000416167824 */ /* 0x000fe200078e00ff */
[----:B------:R-:W-:Y:S01]  /*7ff0*/  STL [R1+0xec], R163 ;  /* 0x0000eca301007387 */ /* 0x000fe20000100800 */
[----:B------:R-:W-:Y:S01]  /*8000*/  IMAD R0, R0, 0x90, RZ ;  /* 0x0000009000007824 */ /* 0x000fe200078e02ff */
[C---:B------:R-:W-:Y:S01]  /*8010*/  SHF.L.U64.HI R21, R20.reuse, 0x2, R21 ;  /* 0x0000000214157819 */ /* 0x040fe20000010215 */
[----:B------:R-:W-:Y:S01]  /*8020*/  IMAD.MOV.U32 R196, RZ, RZ, c[0x0][0x188] ;  /* 0x00006200ffc47624 */ /* 0x000fe200078e00ff */
[----:B------:R-:W-:Y:S01]  /*8030*/  STL [R1+0xe8], R162 ;  /* 0x0000e8a201007387 */ /* 0x000fe20000100800 */
[----:B------:R-:W-:Y:S01]  /*8040*/  IMAD.SHL.U32 R20, R20, 0x4, RZ ;  /* 0x0000000414147824 */ /* 0x000fe200078e00ff */
[C---:B------:R-:W-:Y:S01]  /*8050*/  SHF.L.U64.HI R11, R10.reuse, 0x2, R11 ;  /* 0x000000020a0b7819 */ /* 0x040fe2000001020b */
[----:B------:R-:W-:Y:S01]  /*8060*/  IMAD.SHL.U32 R10, R10, 0x4, RZ ;  /* 0x000000040a0a7824 */ /* 0x000fe200078e00ff */
[----:B------:R-:W-:Y:S01]  /*8070*/  STL [R1+0xe4], R161 ;  /* 0x0000e4a101007387 */ /* 0x000fe20000100800 */
[----:B------:R-:W-:Y:S01]  /*8080*/  IMAD.SHL.U32 R194, R194, 0x20, RZ ;  /* 0x00000020c2c27824 */ /* 0x000fe200078e00ff */
[----:B------:R-:W-:Y:S01]  /*8090*/  SHF.L.U64.HI R9, R8, 0x2, R9 ;  /* 0x0000000208097819 */ /* 0x000fe20000010209 */
[----:B------:R-:W-:Y:S01]  /*80a0*/  IMAD.MOV.U32 R195, RZ, RZ, c[0x0][0x188] ;  /* 0x00006200ffc37624 */ /* 0x000fe200078e00ff */
[----:B------:R-:W-:Y:S01]  /*80b0*/  STL [R1+0xe0], R160 ;  /* 0x0000e0a001007387 */ /* 0x000fe20000100800 */
[----:B------:R-:W-:Y:S01]  /*80c0*/  IMAD.SHL.U32 R196, R196, 0x20, RZ ;  /* 0x00000020c4c47824 */ /* 0x000fe200078e00ff */
[----:B------:R-:W-:Y:S01]  /*80d0*/  LOP3.LUT R203, R0, 0x30, R203, 0x78, !PT ;  /* 0x0000003000cb7812 */ /* 0x000fe200078e78cb */
[----:B------:R-:W-:Y:S01]  /*80e0*/  IMAD.SHL.U32 R8, R8, 0x4, RZ ;  /* 0x0000000408087824 */ /* 0x000fe200078e00ff */
[----:B------:R-:W-:Y:S01]  /*80f0*/  STL [R1+0xdc], R159 ;  /* 0x0000dc9f01007387 */ /* 0x000fe20000100800 */
[C---:B------:R-:W-:Y:S01]  /*8100*/  SHF.L.U64.HI R7, R6.reuse, 0x2, R7 ;  /* 0x0000000206077819 */ /* 0x040fe20000010207 */
[----:B------:R-:W-:Y:S01]  /*8110*/  IMAD.SHL.U32 R6, R6, 0x4, RZ ;  /* 0x0000000406067824 */ /* 0x000fe200078e00ff */
[----:B--2---:R-:W-:Y:S01]  /*8120*/  SHF.R.S32.HI R192, RZ, 0x1f, R194 ;  /* 0x0000001fffc07819 */ /* 0x004fe200000114c2 */
[----:B------:R-:W-:Y:S01]  /*8130*/  STL [R1+0xd8], R158 ;  /* 0x0000d89e01007387 */ /* 0x000fe20000100800 */
[----:B------:R-:W-:Y:S01]  /*8140*/  IMAD.SHL.U32 R195, R195, 0x20, RZ ;  /* 0x00000020c3c37824 */ /* 0x000fe200078e00ff */
[----:B------:R-:W-:Y:S01]  /*8150*/  SHF.R.S32.HI R194, RZ, 0x1f, R196 ;  /* 0x0000001fffc27819 */ /* 0x000fe200000114c4 */
[----:B------:R-:W-:Y:S01]  /*8160*/  IMAD.MOV.U32 R193, RZ, RZ, c[0x0][0x18c] ;  /* 0x00006300ffc17624 */ /* 0x000fe200078e00ff */
[----:B------:R-:W-:Y:S01]  /*8170*/  STL [R1+0xd4], R157 ;  /* 0x0000d49d01007387 */ /* 0x000fe20000100800 */
[----:B------:R-:W-:Y:S01]  /*8180*/  LOP3.LUT R203, R203, 0x400, R202, 0xf8, !PT ;  /* 0x00000400cbcb7812 */ /* 0x000fe200078ef8ca */
[----:B------:R-:W-:Y:S01]  /*8190*/  IMAD R17, R14, 0x14, RZ ;  /* 0x000000140e117824 */ /* 0x000fe200078e02ff */
[----:B------:R-:W-:Y:S01]  /*81a0*/  SHF.R.S32.HI R5, RZ, 0x1f, R204 ;  /* 0x0000001fff057819 */ /* 0x000fe200000114cc */
[----:B------:R-:W-:Y:S01]  /*81b0*/  STL [R1+0xd0], R156 ;  /* 0x0000d09c01007387 */ /* 0x000fe20000100800 */
[----:B------:R-:W-:Y:S01]  /*81c0*/  IMAD.SHL.U32 R193, R193, 0x20, RZ ;  /* 0x00000020c1c17824 */ /* 0x000fe200078e00ff */
[----:B------:R-:W-:Y:S01]  /*81d0*/  SHF.L.U64.HI R252, R251, 0x2, R252 ;  /* 0x00000002fbfc7819 */ /* 0x000fe200000102fc */
[----:B------:R-:W-:Y:S01]  /*81e0*/  IMAD.IADD R0, R3, 0x1, R15 ;  /* 0x0000000103007824 */ /* 0x000fe200078e020f */
[----:B------:R-:W-:Y:S01]  /*81f0*/  STL [R1+0xcc], R155 ;  /* 0x0000cc9b01007387 */ /* 0x000fe20000100800 */
[----:B------:R-:W-:Y:S01]  /*8200*/  LEA.HI R204, R5, R204, RZ, 0x5 ;  /* 0x000000cc05cc7211 */ /* 0x000fe200078f28ff */
[----:B------:R-:W-:Y:S01]  /*8210*/  IMAD.MOV.U32 R5, RZ, RZ, R2 ;  /* 0x000000ffff057224 */ /* 0x000fe200078e0002 */
[----:B------:R-:W-:Y:S01]  /*8220*/  SHF.L.U64.HI R250, R249, 0x2, R250 ;  /* 0x00000002f9fa7819 */ /* 0x000fe200000102fa */
[----:B------:R-:W-:Y:S01]  /*8230*/  STL [R1+0xc8], R154 ;  /* 0x0000c89a01007387 */ /* 0x000fe20000100800 */
[----:B------:R-:W-:Y:S01]  /*8240*/  SHF.R.S32.HI R204, RZ, 0x5, R204 ;  /* 0x00000005ffcc7819 */ /* 0x000fe200000114cc */
[----:B------:R-:W-:Y:S01]  /*8250*/  IMAD.IADD R2, R13, 0x1, R17 ;  /* 0x000000010d027824 */ /* 0x000fe200078e0211 */
[----:B------:R-:W-:Y:S01]  /*8260*/  SHF.L.U64.HI R248, R247, 0x2, R248 ;  /* 0x00000002f7f87819 */ /* 0x000fe200000102f8 */
[----:B------:R-:W-:Y:S01]  /*8270*/  STL [R1+0xc4], R153 ;  /* 0x0000c49901007387 */ /* 0x000fe20000100800 */
[----:B------:R-:W-:Y:S01]  /*8280*/  IMAD.MOV.U32 R3, RZ, RZ, R12 ;  /* 0x000000ffff037224 */ /* 0x000fe200078e000c */
[----:B------:R-:W-:Y:S01]  /*8290*/  SHF.L.U64.HI R246, R245, 0x2, R246 ;  /* 0x00000002f5f67819 */ /* 0x000fe200000102f6 */
[----:B------:R-:W-:Y:S01]  /*82a0*/  IMAD.MOV.U32 R197, RZ, RZ, 0x4 ;  /* 0x00000004ffc57424 */ /* 0x000fe200078e00ff */
[----:B------:R-:W-:Y:S01]  /*82b0*/  STL [R1+0xc0], R152 ;  /* 0x0000c09801007387 */ /* 0x000fe20000100800 */
[----:B------:R-:W-:Y:S01]  /*82c0*/  SHF.L.U64.HI R244, R243, 0x2, R244 ;  /* 0x00000002f3f47819 */ /* 0x000fe200000102f4 */
[----:B------:R-:W-:Y:S01]  /*82d0*/  CS2R R16, SRZ ;  /* 0x0000000000107805 */ /* 0x000fe2000001ff00 */
[----:B------:R-:W-:Y:S01]  /*82e0*/  SHF.L.U64.HI R242, R241, 0x2, R242 ;  /* 0x00000002f1f27819 */ /* 0x000fe200000102f2 */
        /* <DEDUP_REMOVED lines=10> */
[----:B------:R-:W-:Y:S01]  /*8390*/  IMAD.SHL.U32 R251, R251, 0x4, RZ ;  /* 0x00000004fbfb7824 */ /* 0x000fe200078e00ff */
[----:B------:R-:W-:Y:S01]  /*83a0*/  SHF.L.U64.HI R230, R229, 0x2, R230 ;  /* 0x00000002e5e67819 */ /* 0x000fe200000102e6 */
[----:B------:R1:W-:Y:S01]  /*83b0*/  STL [R1+0xb0], R148 ;  /* 0x0000b09401007387 */ /* 0x0003e20000100800 */
[----:B------:R-:W-:Y:S01]  /*83c0*/  SHF.L.U64.HI R228, R227, 0x2, R228 ;  /* 0x00000002e3e47819 */ /* 0x000fe200000102e4 */
[----:B------:R-:W-:Y:S01]  /*83d0*/  IMAD.SHL.U32 R249, R249, 0x4, RZ ;  /* 0x00000004f9f97824 */ /* 0x000fe200078e00ff */
[----:B------:R-:W-:Y:S01]  /*83e0*/  SHF.L.U64.HI R226, R225, 0x2, R226 ;  /* 0x00000002e1e27819 */ /* 0x000fe200000102e2 */
[----:B------:R-:W-:Y:S01]  /*83f0*/  STL [R1+0xac], R147 ;  /* 0x0000ac9301007387 */ /* 0x000fe20000100800 */
        /* <DEDUP_REMOVED lines=16> */
[----:B------:R-:W-:Y:S01]  /*8500*/  IMAD.SHL.U32 R239, R239, 0x4, RZ ;  /* 0x00000004efef7824 */ /* 0x000fe200078e00ff */
[----:B-1----:R-:W-:Y:S01]  /*8510*/  CS2R R148, SRZ ;  /* 0x0000000000947805 */ /* 0x002fe2000001ff00 */
[----:B------:R-:W-:Y:S01]  /*8520*/  IMAD.SHL.U32 R237, R237, 0x4, RZ ;  /* 0x00000004eded7824 */ /* 0x000fe200078e00ff */
[----:B------:R1:W-:Y:S01]  /*8530*/  STL [R1+0x98], R142 ;  /* 0x0000988e01007387 */ /* 0x0003e20000100800 */
[----:B------:R-:W-:Y:S01]  /*8540*/  IMAD.SHL.U32 R235, R235, 0x4, RZ ;  /* 0x00000004ebeb7824 */ /* 0x000fe200078e00ff */
[----:B------:R-:W-:Y:S01]  /*8550*/  CS2R R150, SRZ ;  /* 0x0000000000967805 */ /* 0x000fe2000001ff00 */
[----:B------:R-:W-:Y:S01]  /*8560*/  IMAD.SHL.U32 R233, R233, 0x4, RZ ;  /* 0x00000004e9e97824 */ /* 0x000fe200078e00ff */
[----:B------:R-:W-:Y:S01]  /*8570*/  STL [R1+0x94], R141 ;  /* 0x0000948d01007387 */ /* 0x000fe20000100800 */
[----:B------:R-:W-:-:S02]  /*8580*/  IMAD.SHL.U32 R231, R231, 0x4, RZ ;  /* 0x00000004e7e77824 */ /* 0x000fc400078e00ff */
[----:B------:R-:W-:Y:S01]  /*8590*/  IMAD.SHL.U32 R229, R229, 0x4, RZ ;  /* 0x00000004e5e57824 */ /* 0x000fe200078e00ff */
[----:B------:R2:W-:Y:S01]  /*85a0*/  STL [R1+0x90], R140 ;  /* 0x0000908c01007387 */ /* 0x0005e20000100800 */
[----:B------:R-:W-:Y:S01]  /*85b0*/  IMAD.SHL.U32 R227, R227, 0x4, RZ ;  /* 0x00000004e3e37824 */ /* 0x000fe200078e00ff */
[----:B-1----:R-:W-:Y:S01]  /*85c0*/  CS2R R142, SRZ ;  /* 0x00000000008e7805 */ /* 0x002fe2000001ff00 */
[----:B------:R-:W-:Y:S01]  /*85d0*/  IMAD.SHL.U32 R225, R225, 0x4, RZ ;  /* 0x00000004e1e17824 */ /* 0x000fe200078e00ff */
[----:B------:R-:W-:Y:S01]  /*85e0*/  STL [R1+0x8c], R115 ;  /* 0x00008c7301007387 */ /* 0x000fe20000100800 */
[----:B------:R-:W-:Y:S02]  /*85f0*/  IMAD.SHL.U32 R223, R223, 0x4, RZ ;  /* 0x00000004dfdf7824 */ /* 0x000fe400078e00ff */
[----:B------:R-:W-:Y:S01]  /*8600*/  IMAD.SHL.U32 R221, R221, 0x4, RZ ;  /* 0x00000004dddd7824 */ /* 0x000fe200078e00ff */
[----:B------:R1:W-:Y:S01]  /*8610*/  STL [R1+0x88], R114 ;  /* 0x0000887201007387 */ /* 0x0003e20000100800 */
[----:B------:R-:W-:Y:S01]  /*8620*/  IMAD.SHL.U32 R219, R219, 0x4, RZ ;  /* 0x00000004dbdb7824 */ /* 0x000fe200078e00ff */
[----:B--2---:R-:W-:Y:S01]  /*8630*/  CS2R R140, SRZ ;  /* 0x00000000008c7805 */ /* 0x004fe2000001ff00 */
        /* <DEDUP_REMOVED lines=8> */
[----:B------:R-:W-:Y:S04]  /*86c0*/  STL [R1+0x7c], R99 ;  /* 0x00007c6301007387 */ /* 0x000fe80000100800 */
[----:B------:R1:W-:Y:S01]  /*86d0*/  STL [R1+0x78], R98 ;  /* 0x0000786201007387 */ /* 0x0003e20000100800 */
[----:B--2---:R-:W-:-:S03]  /*86e0*/  CS2R R112, SRZ ;  /* 0x0000000000707805 */ /* 0x004fc6000001ff00 */
[----:B------:R-:W-:Y:S04]  /*86f0*/  STL [R1+0x74], R97 ;  /* 0x0000746101007387 */ /* 0x000fe80000100800 */
[----:B------:R2:W-:Y:S01]  /*8700*/  STL [R1+0x70], R96 ;  /* 0x0000706001007387 */ /* 0x0005e20000100800 */
[----:B-1----:R-:W-:-:S03]  /*8710*/  CS2R R98, SRZ ;  /* 0x0000000000627805 */ /* 0x002fc6000001ff00 */
[----:B------:R-:W-:Y:S04]  /*8720*/  STL [R1+0x6c], R87 ;  /* 0x00006c5701007387 */ /* 0x000fe80000100800 */
[----:B------:R1:W-:Y:S01]  /*8730*/  STL [R1+0x68], R86 ;  /* 0x0000685601007387 */ /* 0x0003e20000100800 */
[----:B--2---:R-:W-:-:S03]  /*8740*/  CS2R R96, SRZ ;  /* 0x0000000000607805 */ /* 0x004fc6000001ff00 */
[----:B------:R-:W-:Y:S04]  /*8750*/  STL [R1+0x64], R59 ;  /* 0x0000643b01007387 */ /* 0x000fe80000100800 */
[----:B------:R-:W-:Y:S01]  /*8760*/  STL [R1+0x60], R58 ;  /* 0x0000603a01007387 */ /* 0x000fe20000100800 */
[----:B-1----:R-:W-:-:S03]  /*8770*/  CS2R R86, SRZ ;  /* 0x0000000000567805 */ /* 0x002fc6000001ff00 */
[----:B------:R-:W-:Y:S04]  /*8780*/  STL [R1+0x5c], R57 ;  /* 0x00005c3901007387 */ /* 0x000fe80000100800 */
        /* <DEDUP_REMOVED lines=12> */
[----:B------:R-:W1:Y:S04]  /*8850*/  S2R R205, SR_TID.X ;  /* 0x0000000000cd7919 */ /* 0x000e680000002100 */
[----:B------:R-:W-:Y:S04]  /*8860*/  STL [R1+0x28], R24 ;  /* 0x0000281801007387 */ /* 0x000fe80000100800 */
[----:B------:R-:W-:Y:S04]  /*8870*/  STL [R1+0x24], R23 ;  /* 0x0000241701007387 */ /* 0x000fe80000100800 */
[----:B------:R-:W-:Y:S04]  /*8880*/  STL [R1+0x20], R22 ;  /* 0x0000201601007387 */ /* 0x000fe80000100800 */
[----:B------:R-:W-:Y:S04]  /*8890*/  STL [R1+0x1c], R21 ;  /* 0x00001c1501007387 */ /* 0x000fe80000100800 */
[----:B------:R-:W-:Y:S04]  /*88a0*/  STL [R1+0x18], R20 ;  /* 0x0000181401007387 */ /* 0x000fe80000100800 */
[----:B------:R-:W-:Y:S01]  /*88b0*/  STL [R1+0x14], R11 ;  /* 0x0000140b01007387 */ /* 0x000fe20000100800 */
[----:B-1----:R-:W-:-:S03]  /*88c0*/  LOP3.LUT R205, R205, 0x3, RZ, 0xc0, !PT ;  /* 0x00000003cdcd7812 */ /* 0x002fc600078ec0ff */
[----:B------:R-:W-:Y:S02]  /*88d0*/  STL [R1+0x10], R10 ;  /* 0x0000100a01007387 */ /* 0x000fe40000100800 */
[----:B------:R-:W-:Y:S02]  /*88e0*/  IMAD R205, R205, 0x220, RZ ;  /* 0x00000220cdcd7824 */ /* 0x000fe400078e02ff */
[----:B------:R-:W-:Y:S04]  /*88f0*/  STL [R1+0xc], R9 ;  /* 0x00000c0901007387 */ /* 0x000fe80000100800 */
[----:B------:R1:W-:Y:S04]  /*8900*/  STL [R1+0x8], R8 ;  /* 0x0000080801007387 */ /* 0x0003e80000100800 */
[----:B------:R-:W2:Y:S04]  /*8910*/  S2R R202, SR_TID.X ;  /* 0x0000000000ca7919 */ /* 0x000ea80000002100 */
[----:B------:R3:W-:Y:S01]  /*8920*/  STL [R1+0x4], R7 ;  /* 0x0000040701007387 */ /* 0x0007e20000100800 */
[----:B-1----:R-:W-:-:S03]  /*8930*/  IADD3 R8, R204, -0x5, RZ ;  /* 0xfffffffbcc087810 */ /* 0x002fc60007ffe0ff */
[----:B------:R-:W1:Y:S04]  /*8940*/  S2R R196, SR_TID.X ;  /* 0x0000000000c47919 */ /* 0x000e680000002100 */
[----:B------:R4:W-:Y:S01]  /*8950*/  STL [R1], R6 ;  /* 0x0000000601007387 */ /* 0x0009e20000100800 */
[----:B---3--:R-:W-:Y:S02]  /*8960*/  SHF.L.U64.HI R7, R193, 0x2, R192 ;  /* 0x00000002c1077819 */ /* 0x008fe400000102c0 */
[----:B----4-:R-:W-:Y:S02]  /*8970*/  SHF.L.U64.HI R6, R195, 0x2, R194 ;  /* 0x00000002c3067819 */ /* 0x010fe400000102c2 */
[----:B------:R-:W-:Y:S02]  /*8980*/  LOP3.LUT R6, R203, 0x40, RZ, 0x3c, !PT ;  /* 0x00000040cb067812 */ /* 0x000fe400078e3cff */
[----:B--2---:R-:W-:-:S03]  /*8990*/  LOP3.LUT R202, R202, 0x7f, RZ, 0xc0, !PT ;  /* 0x0000007fcaca7812 */ /* 0x004fc600078ec0ff */
[----:B------:R2:W-:Y:S02]  /*89a0*/  STL [R1+0x148], R6 ;  /* 0x0001480601007387 */ /* 0x0005e40000100800 */
[----:B------:R-:W-:Y:S01]  /*89b0*/  IMAD.SHL.U32 R202, R202, 0x4, RZ ;  /* 0x00000004caca7824 */ /* 0x000fe200078e00ff */
[----:B-1----:R-:W-:-:S04]  /*89c0*/  LOP3.LUT R205, R205, 0x5c, R196, 0x78, !PT ;  /* 0x0000005ccdcd7812 */ /* 0x002fc800078e78c4 */
[----:B------:R-:W-:Y:S02]  /*89d0*/  LOP3.LUT R7, R205, 0x20, RZ, 0x3c, !PT ;  /* 0x00000020cd077812 */ /* 0x000fe400078e3cff */
.L_x_2:
[----:B------:R-:W3:Y:S01]  /*89e0*/  LDL R188, [R1+0x148] ;  /* 0x0001480001bc7983 */ /* 0x000ee20000100800 */
[----:B------:R-:W-:-:S04]  /*89f0*/  DEPBAR.LE SB0, 0x8 ;  /* 0x000082000000791a */ /* 0x000fc80000000000 */
[----:B------:R-:W-:Y:S02]  /*8a00*/  IADD3 R199, R199, 0x1, RZ ;  /* 0x00000001c7c77810 */ /* 0x000fe40007ffe0ff */
[----:B--2---:R-:W-:Y:S01]  /*8a10*/  LOP3.LUT R6, R205, 0x20, RZ, 0x3c, !PT ;  /* 0x00000020cd067812 */ /* 0x004fe200078e3cff */
[----:B------:R-:W-:Y:S01]  /*8a20*/  BAR.SYNC.DEFER_BLOCKING 0x0 ;  /* 0x0000000000007b1d */ /* 0x000fe20000010000 */
[----:B------:R-:W-:-:S04]  /*8a30*/  ISETP.GT.AND P0, PT, R199, 0x4, PT ;  /* 0x00000004c700780c */ /* 0x000fc80003f04270 */
[----:B------:R-:W-:-:S05]  /*8a40*/  SEL R199, R199, RZ, !P0 ;  /* 0x000000ffc7c77207 */ /* 0x000fca0004000000 */
[C---:B------:R-:W-:Y:S02]  /*8a50*/  IMAD R7, R199.reuse, 0x4000, R6 ;  /* 0x00004000c7077824 */ /* 0x040fe400078e0206 */
[C---:B------:R-:W-:Y:S02]  /*8a60*/  IMAD R196, R199.reuse, 0x4000, R205 ;  /* 0x00004000c7c47824 */ /* 0x040fe400078e02cd */
[----:B------:R-:W-:-:S03]  /*8a70*/  IMAD R6, R199, 0x4000, R203 ;  /* 0x00004000c7067824 */ /* 0x000fc600078e02cb */
[----:B------:R-:W-:Y:S04]  /*8a80*/  LDS R144, [R196+0x180] ;  /* 0x00018000c4907984 */ /* 0x000fe80000000800 */
[----:B------:R-:W-:Y:S04]  /*8a90*/  LDS R146, [R196+0x980] ;  /* 0x00098000c4927984 */ /* 0x000fe80000000800 */
[----:B------:R-:W-:Y:S04]  /*8aa0*/  LDS R145, [R7+0x180] ;  /* 0x0001800007917984 */ /* 0x000fe80000000800 */
[----:B------:R-:W-:Y:S04]  /*8ab0*/  LDS R147, [R7+0x980] ;  /* 0x0009800007937984 */ /* 0x000fe80000000800 */
[----:B------:R-:W1:Y:S04]  /*8ac0*/  LDSM.16.M88.4 R20, [R6+0x15000] ;  /* 0x015000000614783b */ /* 0x000e680000000200 */
[----:B------:R-:W-:Y:S04]  /*8ad0*/  LDS R156, [R196] ;  /* 0x00000000c49c7984 */ /* 0x000fe80000000800 */
[----:B------:R-:W-:Y:S04]  /*8ae0*/  LDS R158, [R196+0x800] ;  /* 0x00080000c49e7984 */ /* 0x000fe80000000800 */
[----:B------:R-:W-:Y:S04]  /*8af0*/  LDS R157, [R7] ;  /* 0x00000000079d7984 */ /* 0x000fe80000000800 */
[----:B------:R-:W-:Y:S04]  /*8b00*/  LDS R159, [R7+0x800] ;  /* 0x00080000079f7984 */ /* 0x000fe80000000800 */
[----:B------:R-:W-:Y:S04]  /*8b10*/  LDS R160, [R196+0x80] ;  /* 0x00008000c4a07984 */ /* 0x000fe80000000800 */
[----:B------:R-:W-:Y:S04]  /*8b20*/  LDS R162, [R196+0x880] ;  /* 0x00088000c4a27984 */ /* 0x000fe80000000800 */
[----:B------:R-:W-:Y:S04]  /*8b30*/  LDS R161, [R7+0x80] ;  /* 0x0000800007a17984 */ /* 0x000fe80000000800 */
[----:B------:R-:W-:Y:S04]  /*8b40*/  LDS R163, [R7+0x880] ;  /* 0x0008800007a37984 */ /* 0x000fe80000000800 */
[----:B------:R-:W2:Y:S01]  /*8b50*/  LDSM.16.M88.4 R24, [R6+0x14800] ;  /* 0x014800000618783b */ /* 0x000ea20000000200 */
[C---:B-1----:R-:W-:Y:S03]  /*8b60*/  HMMA.1688.F32.TF32 R56, R144.reuse, R20, R12 ;  /* 0x000000149038723c */ /* 0x042fe6000008100c */
[----:B------:R-:W1:Y:S04]  /*8b70*/  LDSM.16.M88.4 R12, [R6+0x16000] ;  /* 0x01600000060c783b */ /* 0x000e680000000200 */
[----:B------:R-:W4:Y:S04]  /*8b80*/  LDSM.16.M88.4 R8, [R6+0x16800] ;  /* 0x016800000608783b */ /* 0x000f280000000200 */
[----:B------:R-:W5:Y:S04]  /*8b90*/  LDSM.16.M88.4 R28, [R6+0x14000] ;  /* 0x01400000061c783b */ /* 0x000f680000000200 */
[----:B------:R-:W-:Y:S04]  /*8ba0*/  LDS R152, [R196+0x100] ;  /* 0x00010000c4987984 */ /* 0x000fe80000000800 */
[----:B------:R-:W-:Y:S04]  /*8bb0*/  LDS R154, [R196+0x900] ;  /* 0x00090000c49a7984 */ /* 0x000fe80000000800 */
[----:B------:R-:W-:Y:S04]  /*8bc0*/  LDS R153, [R7+0x100] ;  /* 0x0001000007997984 */ /* 0x000fe80000000800 */
[----:B------:R-:W-:Y:S01]  /*8bd0*/  LDS R155, [R7+0x900] ;  /* 0x00090000079b7984 */ /* 0x000fe20000000800 */
[----:B--2---:R-:W-:Y:S03]  /*8be0*/  HMMA.1688.F32.TF32 R52, R144, R24, R16 ;  /* 0x000000189034723c */ /* 0x004fe60000081010 */
[----:B------:R-:W2:Y:S05]  /*8bf0*/  LDSM.16.M88.4 R16, [R6+0x15800] ;  /* 0x015800000610783b */ /* 0x000eaa0000000200 */
[-C--:B-1----:R-:W-:Y:S08]  /*8c00*/  HMMA.1688.F32.TF32 R168, R156, R12.reuse, R88 ;  /* 0x0000000c9ca8723c */ /* 0x082ff00000081058 */
[----:B------:R-:W-:Y:S01]  /*8c10*/  HMMA.1688.F32.TF32 R88, R160, R12, R108 ;  /* 0x0000000ca058723c */ /* 0x000fe2000008106c */
[----:B------:R-:W1:Y:S07]  /*8c20*/  LDSM.16.M88.4 R108, [R6+0x17000] ;  /* 0x01700000066c783b */ /* 0x000e6e0000000200 */
[C---:B----4-:R-:W-:Y:S01]  /*8c30*/  HMMA.1688.F32.TF32 R176, R156.reuse, R8, R104 ;  /* 0x000000089cb0723c */ /* 0x050fe20000081068 */
[----:B------:R-:W4:Y:S07]  /*8c40*/  LDSM.16.M88.4 R104, [R6+0x17800] ;  /* 0x017800000668783b */ /* 0x000f2e0000000200 */
[C---:B-----5:R-:W-:Y:S08]  /*8c50*/  HMMA.1688.F32.TF32 R116, R156.reuse, R28, R116 ;  /* 0x0000001c9c74723c */ /* 0x060ff00000081074 */
[C---:B------:R-:W-:Y:S08]  /*8c60*/  HMMA.1688.F32.TF32 R68, R156.reuse, R24, R68 ;  /* 0x000000189c44723c */ /* 0x040ff00000081044 */
[C---:B------:R-:W-:Y:S08]  /*8c70*/  HMMA.1688.F32.TF32 R60, R156.reuse, R20, R60 ;  /* 0x000000149c3c723c */ /* 0x040ff0000008103c */
[C---:B--2---:R-:W-:Y:S08]  /*8c80*/  HMMA.1688.F32.TF32 R72, R156.reuse, R16, R72 ;  /* 0x000000109c48723c */ /* 0x044ff00000081048 */
[C---:B-1----:R-:W-:Y:S08]  /*8c90*/  HMMA.1688.F32.TF32 R172, R156.reuse, R108, R172 ;  /* 0x0000006c9cac723c */ /* 0x042ff000000810ac */
[----:B----4-:R-:W-:Y:S01]  /*8ca0*/  HMMA.1688.F32.TF32 R184, R156, R104, R124 ;  /* 0x000000689cb8723c */ /* 0x010fe2000008107c */
[----:B------:R-:W-:Y:S04]  /*8cb0*/  LDS R124, [R196+0x1180] ;  /* 0x00118000c47c7984 */ /* 0x000fe80000000800 */
[----:B------:R-:W-:Y:S03]  /*8cc0*/  LDS R126, [R196+0x1980] ;  /* 0x00198000c47e7984 */ /* 0x000fe60000000800 */
[C---:B------:R-:W-:Y:S01]  /*8cd0*/  HMMA.1688.F32.TF32 R36, R160.reuse, R28, R36 ;  /* 0x0000001ca024723c */ /* 0x040fe20000081024 */
[----:B------:R-:W-:Y:S04]  /*8ce0*/  LDS R125, [R7+0x1180] ;  /* 0x00118000077d7984 */ /* 0x000fe80000000800 */
[----:B------:R-:W-:Y:S03]  /*8cf0*/  LDS R127, [R7+0x1980] ;  /* 0x00198000077f7984 */ /* 0x000fe60000000800 */
[C---:B------:R-:W-:Y:S08]  /*8d00*/  HMMA.1688.F32.TF32 R64, R160.reuse, R24, R64 ;  /* 0x00000018a040723c */ /* 0x040ff00000081040 */
[C---:B------:R-:W-:Y:S08]  /*8d10*/  HMMA.1688.F32.TF32 R32, R160.reuse, R20, R32 ;  /* 0x00000014a020723c */ /* 0x040ff00000081020 */
[C---:B------:R-:W-:Y:S08]  /*8d20*/  HMMA.1688.F32.TF32 R76, R160.reuse, R16, R76 ;  /* 0x00000010a04c723c */ /* 0x040ff0000008104c */
[C---:B------:R-:W-:Y:S08]  /*8d30*/  HMMA.1688.F32.TF32 R164, R160.reuse, R8, R164 ;  /* 0x00000008a0a4723c */ /* 0x040ff000000810a4 */
[C---:B------:R-:W-:Y:S08]  /*8d40*/  HMMA.1688.F32.TF32 R156, R160.reuse, R108, R128 ;  /* 0x0000006ca09c723c */ /* 0x040ff00000081080 */
[----:B------:R-:W-:Y:S01]  /*8d50*/  HMMA.1688.F32.TF32 R160, R160, R104, R132 ;  /* 0x00000068a0a0723c */ /* 0x000fe20000081084 */
[----:B------:R-:W-:Y:S04]  /*8d60*/  LDS R132, [R196+0x1000] ;  /* 0x00100000c4847984 */ /* 0x000fe80000000800 */
[----:B------:R-:W-:Y:S03]  /*8d70*/  LDS R134, [R196+0x1800] ;  /* 0x00180000c4867984 */ /* 0x000fe60000000800 */
[-C--:B------:R-:W-:Y:S01]  /*8d80*/  HMMA.1688.F32.TF32 R48, R152, R28.reuse, R48 ;  /* 0x0000001c9830723c */ /* 0x080fe20000081030 */
[----:B------:R-:W-:Y:S04]  /*8d90*/  LDS R133, [R7+0x1000] ;  /* 0x0010000007857984 */ /* 0x000fe80000000800 */
[----:B------:R-:W1:Y:S03]  /*8da0*/  LDS R135, [R7+0x1800] ;  /* 0x0018000007877984 */ /* 0x000e660000000800 */
[----:B------:R-:W-:Y:S08]  /*8db0*/  HMMA.1688.F32.TF32 R180, R144, R28, R180 ;  /* 0x0000001c90b4723c */ /* 0x000ff000000810b4 */
[C---:B------:R-:W-:Y:S08]  /*8dc0*/  HMMA.1688.F32.TF32 R40, R152.reuse, R24, R40 ;  /* 0x000000189828723c */ /* 0x040ff00000081028 */
[C---:B------:R-:W-:Y:S08]  /*8dd0*/  HMMA.1688.F32.TF32 R44, R152.reuse, R20, R44 ;  /* 0x00000014982c723c */ /* 0x040ff0000008102c */
[-C--:B------:R-:W-:Y:S08]  /*8de0*/  HMMA.1688.F32.TF32 R80, R152, R16.reuse, R80 ;  /* 0x000000109850723c */ /* 0x080ff00000081050 */
[----:B------:R-:W-:Y:S08]  /*8df0*/  HMMA.1688.F32.TF32 R84, R144, R16, R84 ;  /* 0x000000109054723c */ /* 0x000ff00000081054 */
[-C--:B------:R-:W-:Y:S08]  /*8e00*/  HMMA.1688.F32.TF32 R92, R152, R12.reuse, R92 ;  /* 0x0000000c985c723c */ /* 0x080ff0000008105c */
[----:B------:R-:W-:Y:S08]  /*8e10*/  HMMA.1688.F32.TF32 R96, R144, R12, R96 ;  /* 0x0000000c9060723c */ /* 0x000ff00000081060 */
[-C--:B------:R-:W-:Y:S08]  /*8e20*/  HMMA.1688.F32.TF32 R100, R152, R8.reuse, R100 ;  /* 0x000000089864723c */ /* 0x080ff00000081064 */
[----:B------:R-:W-:Y:S08]  /*8e30*/  HMMA.1688.F32.TF32 R112, R144, R8, R112 ;  /* 0x000000089070723c */ /* 0x000ff00000081070 */
[C---:B------:R-:W-:Y:S08]  /*8e40*/  HMMA.1688.F32.TF32 R136, R152.reuse, R108, R136 ;  /* 0x0000006c9888723c */ /* 0x040ff00000081088 */
[----:B------:R-:W-:Y:S01]  /*8e50*/  HMMA.1688.F32.TF32 R120, R152, R104, R120 ;  /* 0x000000689878723c */ /* 0x000fe20000081078 */
[----:B------:R-:W-:Y:S04]  /*8e60*/  LDS R152, [R196+0x1100] ;  /* 0x00110000c4987984 */ /* 0x000fe80000000800 */
[----:B------:R-:W-:Y:S03]  /*8e70*/  LDS R154, [R196+0x1900] ;  /* 0x00190000c49a7984 */ /* 0x000fe60000000800 */
[C---:B------:R-:W-:Y:S01]  /*8e80*/  HMMA.1688.F32.TF32 R148, R144.reuse, R108, R148 ;  /* 0x0000006c9094723c */ /* 0x040fe20000081094 */
[----:B------:R-:W-:Y:S04]  /*8e90*/  LDS R153, [R7+0x1100] ;  /* 0x0011000007997984 */ /* 0x000fe80000000800 */
[----:B------:R-:W-:Y:S03]  /*8ea0*/  LDS R155, [R7+0x1900] ;  /* 0x00190000079b7984 */ /* 0x000fe60000000800 */
[----:B------:R-:W-:Y:S01]  /*8eb0*/  HMMA.1688.F32.TF32 R140, R144, R104, R140 ;  /* 0x00000068908c723c */ /* 0x000fe2000008108c */
[----:B------:R-:W-:Y:S04]  /*8ec0*/  LDS R144, [R196+0x1080] ;  /* 0x00108000c4907984 */ /* 0x000fe80000000800 */
[----:B------:R-:W-:Y:S04]  /*8ed0*/  LDS R146, [R196+0x1880] ;  /* 0x00188000c4927984 */ /* 0x000fe80000000800 */
[----:B------:R-:W-:Y:S04]  /*8ee0*/  LDS R145, [R7+0x1080] ;  /* 0x0010800007917984 */ /* 0x000fe80000000800 */
[----:B------:R-:W2:Y:S01]  /*8ef0*/  LDS R147, [R7+0x1880] ;  /* 0x0018800007937984 */ /* 0x000ea20000000800 */
[----:B---3--:R-:W-:Y:S01]  /*8f00*/  IMAD R6, R199, 0x4000, R188 ;  /* 0x00004000c7067824 */ /* 0x008fe200078e02bc */
[C---:B-1----:R-:W-:Y:S02]  /*8f10*/  HMMA.1688.F32.TF32 R128, R132.reuse, R18, R72 ;  /* 0x000000128480723c */ /* 0x042fe40000081048 */
[----:B------:R-:W-:Y:S04]  /*8f20*/  LDS R108, [R196+0x2180] ;  /* 0x00218000c46c7984 */ /* 0x000fe80000000800 */
[----:B------:R-:W-:Y:S02]  /*8f30*/  LDS R109, [R7+0x2180] ;  /* 0x00218000076d7984 */ /* 0x000fe40000000800 */
[C---:B------:R-:W-:Y:S08]  /*8f40*/  HMMA.1688.F32.TF32 R116, R132.reuse, R30, R116 ;  /* 0x0000001e8474723c */ /* 0x040ff00000081074 */
[C---:B------:R-:W-:Y:S08]  /*8f50*/  HMMA.1688.F32.TF32 R68, R132.reuse, R26, R68 ;  /* 0x0000001a8444723c */ /* 0x040ff00000081044 */
[C---:B------:R-:W-:Y:S08]  /*8f60*/  HMMA.1688.F32.TF32 R60, R132.reuse, R22, R60 ;  /* 0x00000016843c723c */ /* 0x040ff0000008103c */
[C---:B------:R-:W-:Y:S08]  /*8f70*/  HMMA.1688.F32.TF32 R72, R132.reuse, R14, R168 ;  /* 0x0000000e8448723c */ /* 0x040ff000000810a8 */
[C---:B------:R-:W-:Y:S08]  /*8f80*/  HMMA.1688.F32.TF32 R176, R132.reuse, R10, R176 ;  /* 0x0000000a84b0723c */ /* 0x040ff000000810b0 */
[C---:B------:R-:W-:Y:S08]  /*8f90*/  HMMA.1688.F32.TF32 R192, R132.reuse, R110, R172 ;  /* 0x0000006e84c0723c */ /* 0x040ff000000810ac */
[----:B------:R-:W-:Y:S08]  /*8fa0*/  HMMA.1688.F32.TF32 R184, R132, R106, R184 ;  /* 0x0000006a84b8723c */ /* 0x000ff000000810b8 */
[C---:B--2---:R-:W-:Y:S08]  /*8fb0*/  HMMA.1688.F32.TF32 R36, R144.reuse, R30, R36 ;  /* 0x0000001e9024723c */ /* 0x044ff00000081024 */
        /* <DEDUP_REMOVED lines=10> */
[----:B------:R-:W-:Y:S03]  /*9060*/  LDS R159, [R7+0x2800] ;  /* 0x00280000079f7984 */ /* 0x000fe60000000800 */
[----:B------:R-:W-:Y:S08]  /*9070*/  HMMA.1688.F32.TF32 R180, R124, R30, R180 ;  /* 0x0000001e7cb4723c */ /* 0x000ff000000810b4 */
[----:B------:R-:W-:Y:S01]  /*9080*/  HMMA.1688.F32.TF32 R144, R144, R106, R160 ;  /* 0x0000006a9090723c */ /* 0x000fe200000810a0 */
        /* <DEDUP_REMOVED lines=13> */
[C---:B------:R-:W-:Y:S01]  /*9160*/  HMMA.1688.F32.TF32 R28, R124.reuse, R18, R84 ;  /* 0x000000127c1c723c */ /* 0x040fe20000081054 */
[----:B------:R-:W-:Y:S04]  /*9170*/  LDS R153, [R7+0x2100] ;  /* 0x0021000007997984 */ /* 0x000fe80000000800 */
[----:B------:R-:W-:Y:S03]  /*9180*/  LDS R155, [R7+0x2900] ;  /* 0x00290000079b7984 */ /* 0x000fe60000000800 */
[C---:B------:R-:W-:Y:S01]  /*9190*/  HMMA.1688.F32.TF32 R168, R124.reuse, R110, R148 ;  /* 0x0000006e7ca8723c */ /* 0x040fe20000081094 */
[----:B------:R-:W-:Y:S04]  /*91a0*/  LDS R110, [R196+0x2980] ;  /* 0x00298000c46e7984 */ /* 0x000fe80000000800 */
[----:B------:R-:W-:Y:S04]  /*91b0*/  LDS R111, [R7+0x2980] ;  /* 0x00298000076f7984 */ /* 0x000fe80000000800 */
[----:B------:R-:W1:Y:S04]  /*91c0*/  LDSM.16.M88.4 R84, [R6+0x15800] ;  /* 0x015800000654783b */ /* 0x000e680000000200 */
[----:B------:R-:W2:Y:S01]  /*91d0*/  LDSM.16.M88.4 R16, [R6+0x14800] ;  /* 0x014800000610783b */ /* 0x000ea20000000200 */
[C---:B------:R-:W-:Y:S03]  /*91e0*/  HMMA.1688.F32.TF32 R172, R124.reuse, R26, R52 ;  /* 0x0000001a7cac723c */ /* 0x040fe60000081034 */
[----:B------:R-:W-:Y:S05]  /*91f0*/  LDSM.16.M88.4 R148, [R6+0x17000] ;  /* 0x017000000694783b */ /* 0x000fea0000000200 */
[C---:B------:R-:W-:Y:S01]  /*9200*/  HMMA.1688.F32.TF32 R52, R124.reuse, R14, R96 ;  /* 0x0000000e7c34723c */ /* 0x040fe20000081060 */
[----:B------:R-:W3:Y:S04]  /*9210*/  LDSM.16.M88.4 R12, [R6+0x15000] ;  /* 0x01500000060c783b */ /* 0x000ee80000000200 */
[----:B------:R-:W-:Y:S03]  /*9220*/  LDSM.16.M88.4 R96, [R6+0x16000] ;  /* 0x016000000660783b */ /* 0x000fe60000000200 */
[C---:B------:R-:W-:Y:S08]  /*9230*/  HMMA.1688.F32.TF32 R24, R124.reuse, R22, R56 ;  /* 0x000000167c18723c */ /* 0x040ff00000081038 */
[C---:B------:R-:W-:Y:S01]  /*9240*/  HMMA.1688.F32.TF32 R56, R124.reuse, R10, R112 ;  /* 0x0000000a7c38723c */ /* 0x040fe20000081070 */
[----:B------:R-:W4:Y:S04]  /*9250*/  LDSM.16.M88.4 R8, [R6+0x14000] ;  /* 0x014000000608783b */ /* 0x000f280000000200 */
[----:B------:R-:W2:Y:S03]  /*9260*/  LDSM.16.M88.4 R112, [R6+0x16800] ;  /* 0x016800000670783b */ /* 0x000ea60000000200 */
[----:B------:R-:W-:Y:S01]  /*9270*/  HMMA.1688.F32.TF32 R124, R124, R106, R140 ;  /* 0x0000006a7c7c723c */ /* 0x000fe2000008108c */
[----:B------:R-:W3:Y:S07]  /*9280*/  LDSM.16.M88.4 R140, [R6+0x17800] ;  /* 0x01780000068c783b */ /* 0x000eee0000000200 */
[-C--:B-1----:R-:W-:Y:S08]  /*9290*/  HMMA.1688.F32.TF32 R104, R156, R84.reuse, R128 ;  /* 0x000000549c68723c */ /* 0x082ff00000081080 */
[-C--:B------:R-:W-:Y:S08]  /*92a0*/  HMMA.1688.F32.TF32 R76, R160, R84.reuse, R76 ;  /* 0x00000054a04c723c */ /* 0x080ff0000008104c */
[-C--:B------:R-:W-:Y:S08]  /*92b0*/  HMMA.1688.F32.TF32 R80, R152, R84.reuse, R80 ;  /* 0x000000549850723c */ /* 0x080ff00000081050 */
[----:B------:R-:W-:Y:S01]  /*92c0*/  HMMA.1688.F32.TF32 R28, R108, R84, R28 ;  /* 0x000000546c1c723c */ /* 0x000fe2000008101c */
[----:B------:R-:W5:Y:S07]  /*92d0*/  LDL R84, [R1+0x8] ;  /* 0x0000080001547983 */ /* 0x000f6e0000100800 */
[-C--:B--2---:R-:W-:Y:S08]  /*92e0*/  HMMA.1688.F32.TF32 R68, R156, R16.reuse, R68 ;  /* 0x000000109c44723c */ /* 0x084ff00000081044 */
[-C--:B------:R-:W-:Y:S08]  /*92f0*/  HMMA.1688.F32.TF32 R64, R160, R16.reuse, R64 ;  /* 0x00000010a040723c */ /* 0x080ff00000081040 */
[-C--:B------:R-:W-:Y:S08]  /*9300*/  HMMA.1688.F32.TF32 R40, R152, R16.reuse, R40 ;  /* 0x000000109828723c */ /* 0x080ff00000081028 */
[----:B------:R-:W-:Y:S01]  /*9310*/  HMMA.1688.F32.TF32 R20, R108, R16, R172 ;  /* 0x000000106c14723c */ /* 0x000fe200000810ac */
[----:B------:R-:W2:Y:S04]  /*9320*/  LDL R17, [R1+0xc] ;  /* 0x00000c0001117983 */ /* 0x000ea80000100800 */
[----:B------:R-:W2:Y:S03]  /*9330*/  LDL R16, [R1+0x28] ;  /* 0x0000280001107983 */ /* 0x000ea60000100800 */
[-C--:B---3--:R-:W-:Y:S08]  /*9340*/  HMMA.1688.F32.TF32 R60, R156, R12.reuse, R60 ;  /* 0x0000000c9c3c723c */ /* 0x088ff0000008103c */
[-C--:B------:R-:W-:Y:S08]  /*9350*/  HMMA.1688.F32.TF32 R32, R160, R12.reuse, R32 ;  /* 0x0000000ca020723c */ /* 0x080ff00000081020 */
[-C--:B------:R-:W-:Y:S08]  /*9360*/  HMMA.1688.F32.TF32 R44, R152, R12.reuse, R44 ;  /* 0x0000000c982c723c */ /* 0x080ff0000008102c */
[----:B------:R-:W-:Y:S01]  /*9370*/  HMMA.1688.F32.TF32 R24, R108, R12, R24 ;  /* 0x0000000c6c18723c */ /* 0x000fe20000081018 */
[----:B------:R-:W2:Y:S07]  /*9380*/  LDL R13, [R1+0x2c] ;  /* 0x00002c00010d7983 */ /* 0x000eae0000100800 */
[C---:B----4-:R-:W-:Y:S08]  /*9390*/  HMMA.1688.F32.TF32 R48, R152.reuse, R8, R48 ;  /* 0x000000089830723c */ /* 0x050ff00000081030 */
[C---:B------:R-:W-:Y:S08]  /*93a0*/  HMMA.1688.F32.TF32 R92, R152.reuse, R96, R92 ;  /* 0x00000060985c723c */ /* 0x040ff0000008105c */
[C---:B------:R-:W-:Y:S08]  /*93b0*/  HMMA.1688.F32.TF32 R100, R152.reuse, R112, R100 ;  /* 0x000000709864723c */ /* 0x040ff00000081064 */
[C---:B------:R-:W-:Y:S08]  /*93c0*/  HMMA.1688.F32.TF32 R136, R152.reuse, R148, R136 ;  /* 0x000000949888723c */ /* 0x040ff00000081088 */
[----:B------:R-:W-:Y:S01]  /*93d0*/  HMMA.1688.F32.TF32 R120, R152, R140, R120 ;  /* 0x0000008c9878723c */ /* 0x000fe20000081078 */
[----:B------:R-:W-:Y:S04]  /*93e0*/  LDS R152, [R196+0x3100] ;  /* 0x00310000c4987984 */ /* 0x000fe80000000800 */
[----:B------:R-:W-:Y:S04]  /*93f0*/  LDS R154, [R196+0x3900] ;  /* 0x00390000c49a7984 */ /* 0x000fe80000000800 */
[----:B------:R-:W-:Y:S04]  /*9400*/  LDS R153, [R7+0x3100] ;  /* 0x0031000007997984 */ /* 0x000fe80000000800 */
[----:B------:R-:W1:Y:S01]  /*9410*/  LDS R155, [R7+0x3900] ;  /* 0x00390000079b7984 */ /* 0x000e620000000800 */
[----:B------:R-:W-:Y:S01]  /*9420*/  HMMA.1688.F32.TF32 R188, R108, R8, R180 ;  /* 0x000000086cbc723c */ /* 0x000fe200000810b4 */
[----:B------:R-:W-:-:S02]  /*9430*/  ISETP.GT.AND P1, PT, R4, RZ, PT ;  /* 0x000000ff0400720c */ /* 0x000fc40003f24270 */
[----:B------:R-:W-:-:S05]  /*9440*/  ISETP.GT.AND P2, PT, R4, 0x4, PT ;  /* 0x000000040400780c */ /* 0x000fca0003f44270 */
[----:B------:R-:W-:Y:S01]  /*9450*/  HMMA.1688.F32.TF32 R116, R156, R8, R116 ;  /* 0x000000089c74723c */ /* 0x000fe20000081074 */
[----:B------:R-:W-:-:S07]  /*9460*/  SEL R6, RZ, 0x4, !P2 ;  /* 0x00000004ff067807 */ /* 0x000fce0005000000 */
[----:B------:R-:W-:Y:S07]  /*9470*/  HMMA.1688.F32.TF32 R36, R160, R8, R36 ;  /* 0x00000008a024723c */ /* 0x000fee0000081024 */
[----:B------:R-:W-:Y:S01]  /*9480*/  IADD3 R9, R204, -0x5, RZ ;  /* 0xfffffffbcc097810 */ /* 0x000fe20007ffe0ff */
[----:B------:R-:W-:Y:S01]  /*9490*/  HMMA.1688.F32.TF32 R172, R156, R96, R72 ;  /* 0x000000609cac723c */ /* 0x000fe20000081048 */
[----:B------:R-:W-:Y:S02]  /*94a0*/  SEL R8, RZ, 0x4, !P1 ;  /* 0x00000004ff087807 */ /* 0x000fe40004800000 */
[----:B------:R-:W-:-:S05]  /*94b0*/  ISETP.GE.AND P0, PT, R201, R9, PT ;  /* 0x00000009c900720c */ /* 0x000fca0003f06270 */
[C---:B------:R-:W-:Y:S08]  /*94c0*/  HMMA.1688.F32.TF32 R176, R156.reuse, R112, R176 ;  /* 0x000000709cb0723c */ /* 0x040ff000000810b0 */
[C---:B------:R-:W-:Y:S01]  /*94d0*/  HMMA.1688.F32.TF32 R180, R156.reuse, R148, R192 ;  /* 0x000000949cb4723c */ /* 0x040fe200000810c0 */
[----:B------:R-:W-:Y:S04]  /*94e0*/  LDS R192, [R196+0x3000] ;  /* 0x00300000c4c07984 */ /* 0x000fe80000000800 */
[----:B------:R-:W-:Y:S03]  /*94f0*/  LDS R194, [R196+0x3800] ;  /* 0x00380000c4c27984 */ /* 0x000fe60000000800 */
[----:B------:R-:W-:Y:S01]  /*9500*/  HMMA.1688.F32.TF32 R184, R156, R140, R184 ;  /* 0x0000008c9cb8723c */ /* 0x000fe200000810b8 */
[----:B------:R-:W-:Y:S04]  /*9510*/  LDS R193, [R7+0x3000] ;  /* 0x0030000007c17984 */ /* 0x000fe80000000800 */
[----:B------:R-:W4:Y:S03]  /*9520*/  LDS R195, [R7+0x3800] ;  /* 0x0038000007c37984 */ /* 0x000f260000000800 */
[C---:B-1----:R-:W-:Y:S01]  /*9530*/  HMMA.1688.F32.TF32 R48, R152.reuse, R10, R48 ;  /* 0x0000000a9830723c */ /* 0x042fe20000081030 */
[----:B------:R-:W-:Y:S04]  /*9540*/  LDS R156, [R196+0x3080] ;  /* 0x00308000c49c7984 */ /* 0x000fe80000000800 */
[----:B------:R-:W-:Y:S03]  /*9550*/  LDS R158, [R196+0x3880] ;  /* 0x00388000c49e7984 */ /* 0x000fe60000000800 */
[C---:B------:R-:W-:Y:S01]  /*9560*/  HMMA.1688.F32.TF32 R40, R152.reuse, R18, R40 ;  /* 0x000000129828723c */ /* 0x040fe20000081028 */
[----:B------:R-:W-:Y:S04]  /*9570*/  LDS R157, [R7+0x3080] ;  /* 0x00308000079d7984 */ /* 0x000fe80000000800 */
[----:B------:R-:W1:Y:S03]  /*9580*/  LDS R159, [R7+0x3880] ;  /* 0x00388000079f7984 */ /* 0x000e660000000800 */
[C---:B------:R-:W-:Y:S08]  /*9590*/  HMMA.1688.F32.TF32 R44, R152.reuse, R14, R44 ;  /* 0x0000000e982c723c */ /* 0x040ff0000008102c */
[C---:B------:R-:W-:Y:S08]  /*95a0*/  HMMA.1688.F32.TF32 R80, R152.reuse, R86, R80 ;  /* 0x000000569850723c */ /* 0x040ff00000081050 */
[C---:B------:R-:W-:Y:S08]  /*95b0*/  HMMA.1688.F32.TF32 R92, R152.reuse, R98, R92 ;  /* 0x00000062985c723c */ /* 0x040ff0000008105c */
[C---:B------:R-:W-:Y:S08]  /*95c0*/  HMMA.1688.F32.TF32 R100, R152.reuse, R114, R100 ;  /* 0x000000729864723c */ /* 0x040ff00000081064 */
[C---:B------:R-:W-:Y:S08]  /*95d0*/  HMMA.1688.F32.TF32 R136, R152.reuse, R150, R136 ;  /* 0x000000969888723c */ /* 0x040ff00000081088 */
[----:B------:R-:W-:Y:S01]  /*95e0*/  HMMA.1688.F32.TF32 R120, R152, R142, R120 ;  /* 0x0000008e9878723c */ /* 0x000fe20000081078 */
[----:B------:R-:W-:Y:S04]  /*95f0*/  LDS R152, [R196+0x3180] ;  /* 0x00318000c4987984 */ /* 0x000fe80000000800 */
[----:B------:R-:W-:Y:S04]  /*9600*/  LDS R154, [R196+0x3980] ;  /* 0x00398000c49a7984 */ /* 0x000fe80000000800 */
[----:B------:R-:W-:Y:S04]  /*9610*/  LDS R153, [R7+0x3180] ;  /* 0x0031800007997984 */ /* 0x000fe80000000800 */
[----:B------:R1:W2:Y:S01]  /*9620*/  LDS R155, [R7+0x3980] ;  /* 0x00398000079b7984 */ /* 0x0002a20000000800 */
[----:B------:R-:W-:-:S02]  /*9630*/  IADD3 R197, R197, 0x1, RZ ;  /* 0x00000001c5c57810 */ /* 0x000fc40007ffe0ff */
[----:B------:R-:W-:Y:S02]  /*9640*/  SEL R8, R8, RZ, !P0 ;  /* 0x000000ff08087207 */ /* 0x000fe40004000000 */
[----:B------:R-:W-:Y:S02]  /*9650*/  SEL R6, R6, RZ, !P0 ;  /* 0x000000ff06067207 */ /* 0x000fe40004000000 */
[----:B------:R-:W-:Y:S02]  /*9660*/  ISETP.GT.AND P1, PT, R197, 0x4, PT ;  /* 0x00000004c500780c */ /* 0x000fe40003f24270 */
[----:B------:R-:W-:Y:S02]  /*9670*/  ISETP.NE.U32.AND P2, PT, R8, RZ, PT ;  /* 0x000000ff0800720c */ /* 0x000fe40003f45070 */
[----:B------:R-:W-:Y:S02]  /*9680*/  ISETP.NE.U32.AND P3, PT, R6, RZ, PT ;  /* 0x000000ff0600720c */ /* 0x000fe40003f65070 */
[----:B------:R-:W-:-:S02]  /*9690*/  IADD3 R8, P4, R3, R207, RZ ;  /* 0x000000cf03087210 */ /* 0x000fc40007f9e0ff */
[----:B------:R-:W-:Y:S02]  /*96a0*/  SEL R197, R197, RZ, !P1 ;  /* 0x000000ffc5c57207 */ /* 0x000fe40004800000 */
[----:B------:R-:W-:Y:S01]  /*96b0*/  IADD3 R6, P1, R3, R215, RZ ;  /* 0x000000d703067210 */ /* 0x000fe20007f3e0ff */
[C---:B------:R-:W-:Y:S02]  /*96c0*/  IMAD.X R9, R2.reuse, 0x1, R208, P4 ;  /* 0x0000000102097824 */ /* 0x040fe400020e06d0 */
[----:B------:R-:W-:Y:S01]  /*96d0*/  IMAD R12, R197, 0x4000, R202 ;  /* 0x00004000c50c7824 */ /* 0x000fe200078e02ca */
[----:B------:R-:W-:Y:S01]  /*96e0*/  BAR.SYNC.DEFER_BLOCKING 0x0 ;  /* 0x0000000000007b1d */ /* 0x000fe20000010000 */
[----:B-1----:R-:W-:Y:S01]  /*96f0*/  IMAD.X R7, R2, 0x1, R216, P1 ;  /* 0x0000000102077824 */ /* 0x002fe200008e06d8 */
[----:B------:R-:W-:-:S04]  /*9700*/  ISETP.GT.AND P1, PT, R4, 0x8, PT ;  /* 0x000000080400780c */ /* 0x000fc80003f24270 */
[----:B------:R-:W-:Y:S01]  /*9710*/  @!PT LDS RZ, [RZ] ;  /* 0x00000000fffff984 */ /* 0x000fe20000000800 */
[----:B------:R-:W-:Y:S01]  /*9720*/  @!PT LDS RZ, [RZ] ;  /* 0x00000000fffff984 */ /* 0x000fe20000000800 */
[----:B------:R-:W-:Y:S01]  /*9730*/  @!PT LDS RZ, [RZ] ;  /* 0x00000000fffff984 */ /* 0x000fe20000000800 */
[----:B------:R1:W-:Y:S04]  /*9740*/  LDGSTS.E [R12], [R8.64], P2 ;  /* 0x00000000080c7fae */ /* 0x0003e80009121844 */
[----:B------:R4:W-:Y:S04]  /*9750*/  LDGSTS.E [R12+0x800], [R6.64], P3 ;  /* 0x00800000060c7fae */ /* 0x0009e80009921844 */
[----:B-1----:R-:W2:Y:S01]  /*9760*/  LDL R9, [R1+0x34] ;  /* 0x0000340001097983 */ /* 0x002ea20000100800 */
[----:B----4-:R-:W-:Y:S02]  /*9770*/  SEL R6, RZ, 0x4, !P1 ;  /* 0x00000004ff067807 */ /* 0x010fe40004800000 */
[----:B------:R-:W-:-:S02]  /*9780*/  ISETP.GT.AND P1, PT, R4, 0xc, PT ;  /* 0x0000000c0400780c */ /* 0x000fc40003f24270 */
[----:B------:R-:W-:-:S04]  /*9790*/  SEL R6, R6, RZ, !P0 ;  /* 0x000000ff06067207 */ /* 0x000fc80004000000 */
[----:B------:R-:W-:Y:S02]  /*97a0*/  ISETP.NE.U32.AND P2, PT, R6, RZ, PT ;  /* 0x000000ff0600720c */ /* 0x000fe40003f45070 */
[----:B------:R-:W-:-:S04]  /*97b0*/  SEL R6, RZ, 0x4, !P1 ;  /* 0x00000004ff067807 */ /* 0x000fc80004800000 */
[----:B------:R-:W-:-:S04]  /*97c0*/  SEL R6, R6, RZ, !P0 ;  /* 0x000000ff06067207 */ /* 0x000fc80004000000 */
[----:B------:R-:W-:Y:S02]  /*97d0*/  ISETP.NE.U32.AND P1, PT, R6, RZ, PT ;  /* 0x000000ff0600720c */ /* 0x000fe40003f25070 */
[----:B------:R-:W-:-:S05]  /*97e0*/  IADD3 R6, P3, R3, R223, RZ ;  /* 0x000000df03067210 */ /* 0x000fca0007f7e0ff */
[----:B------:R-:W-:-:S05]  /*97f0*/  IMAD.X R7, R2, 0x1, R224, P3 ;  /* 0x0000000102077824 */ /* 0x000fca00018e06e0 */
[----:B------:R1:W-:Y:S02]  /*9800*/  LDGSTS.E [R12+0x1000], [R6.64], P2 ;  /* 0x01000000060c7fae */ /* 0x0003e40009121844 */
[----:B-1----:R-:W-:-:S05]  /*9810*/  IADD3 R6, P2, R3, R231, RZ ;  /* 0x000000e703067210 */ /* 0x002fca0007f5e0ff */
[----:B------:R-:W-:-:S05]  /*9820*/  IMAD.X R7, R2, 0x1, R232, P2 ;  /* 0x0000000102077824 */ /* 0x000fca00010e06e8 */
[----:B------:R1:W-:Y:S01]  /*9830*/  LDGSTS.E [R12+0x1800], [R6.64], P1 ;  /* 0x01800000060c7fae */ /* 0x0003e20008921844 */
[----:B------:R-:W-:-:S04]  /*9840*/  ISETP.GT.AND P1, PT, R4, 0x10, PT ;  /* 0x000000100400780c */ /* 0x000fc80003f24270 */
[----:B-1----:R-:W-:Y:S02]  /*9850*/  SEL R6, RZ, 0x4, !P1 ;  /* 0x00000004ff067807 */ /* 0x002fe40004800000 */
[----:B------:R-:W-:Y:S02]  /*9860*/  ISETP.GT.AND P1, PT, R4, 0x14, PT ;  /* 0x000000140400780c */ /* 0x000fe40003f24270 */
        /* <DEDUP_REMOVED lines=19> */
[----:B-----5:R-:W-:-:S05]  /*99a0*/  IADD3 R6, P3, R3, R84, RZ ;  /* 0x0000005403067210 */ /* 0x020fca0007f7e0ff */
[----:B--2---:R-:W-:-:S05]  /*99b0*/  IMAD.X R7, R2, 0x1, R17, P3 ;  /* 0x0000000102077824 */ /* 0x004fca00018e0611 */
[----:B------:R1:W-:Y:S02]  /*99c0*/  LDGSTS.E [R12+0x3000], [R6.64], P2 ;  /* 0x03000000060c7fae */ /* 0x0003e40009121844 */
[----:B-1----:R-:W-:Y:S02]  /*99d0*/  IADD3 R6, P2, R3, R16, RZ ;  /* 0x0000001003067210 */ /* 0x002fe40007f5e0ff */
[----:B------:R-:W2:Y:S03]  /*99e0*/  LDL R16, [R1+0x10] ;  /* 0x0000100001107983 */ /* 0x000ea60000100800 */
[----:B------:R-:W-:Y:S01]  /*99f0*/  IMAD.X R7, R2, 0x1, R13, P2 ;  /* 0x0000000102077824 */ /* 0x000fe200010e060d */
[----:B------:R-:W-:-:S04]  /*9a00*/  LOP3.LUT R13, R202, 0x20, RZ, 0x3c, !PT ;  /* 0x00000020ca0d7812 */ /* 0x000fc800078e3cff */
[----:B------:R1:W-:Y:S01]  /*9a10*/  LDGSTS.E [R12+0x3800], [R6.64], P1 ;  /* 0x03800000060c7fae */ /* 0x0003e20008921844 */
[----:B------:R-:W-:-:S03]  /*9a20*/  IMAD R8, R197, 0x4000, R13 ;  /* 0x00004000c5087824 */ /* 0x000fc600078e020d */
[----:B------:R-:W4:Y:S04]  /*9a30*/  LDL R13, [R1+0x14] ;  /* 0x00001400010d7983 */ /* 0x000f280000100800 */
[----:B-1----:R-:W5:Y:S01]  /*9a40*/  LDL R12, [R1+0x30] ;  /* 0x00003000010c7983 */ /* 0x002f620000100800 */
[----:B------:R-:W-:-:S04]  /*9a50*/  ISETP.GT.AND P1, PT, R4, 0x1, PT ;  /* 0x000000010400780c */ /* 0x000fc80003f24270 */
[----:B------:R-:W-:Y:S02]  /*9a60*/  SEL R6, RZ, 0x4, !P1 ;  /* 0x00000004ff067807 */ /* 0x000fe40004800000 */
        /* <DEDUP_REMOVED lines=47> */
[----:B------:R-:W-:Y:S01]  /*9d60*/  ISETP.NE.U32.AND P1, PT, R6, RZ, PT ;  /* 0x000000ff0600720c */ /* 0x000fe20003f25070 */
[----:B------:R-:W-:Y:S08]  /*9d70*/  HMMA.1688.F32.TF32 R128, R160, R96, R88 ;  /* 0x00000060a080723c */ /* 0x000ff00000081058 */
[C---:B------:R-:W-:Y:S08]  /*9d80*/  HMMA.1688.F32.TF32 R88, R192.reuse, R98, R172 ;  /* 0x00000062c058723c */ /* 0x040ff000000810ac */
[C---:B------:R-:W-:Y:S08]  /*9d90*/  HMMA.1688.F32.TF32 R172, R192.reuse, R150, R180 ;  /* 0x00000096c0ac723c */ /* 0x040ff000000810b4 */
[-C--:B------:R-:W-:Y:S08]  /*9da0*/  HMMA.1688.F32.TF32 R116, R192, R10.reuse, R116 ;  /* 0x0000000ac074723c */ /* 0x080ff00000081074 */
[-C--:B------:R-:W-:Y:S08]  /*9db0*/  HMMA.1688.F32.TF32 R36, R156, R10.reuse, R36 ;  /* 0x0000000a9c24723c */ /* 0x080ff00000081024 */
[----:B------:R-:W-:Y:S01]  /*9dc0*/  HMMA.1688.F32.TF32 R180, R152, R10, R188 ;  /* 0x0000000a98b4723c */ /* 0x000fe200000810bc */
[----:B------:R-:W3:Y:S04]  /*9dd0*/  LDL R11, [R1+0x1c] ;  /* 0x00001c00010b7983 */ /* 0x000ee80000100800 */
[----:B------:R-:W3:Y:S01]  /*9de0*/  LDL R10, [R1+0x38] ;  /* 0x00003800010a7983 */ /* 0x000ee20000100800 */
[----:B--2---:R-:W-:-:S05]  /*9df0*/  IADD3 R6, P3, R3, R16, RZ ;  /* 0x0000001003067210 */ /* 0x004fca0007f7e0ff */
[----:B----4-:R-:W-:-:S05]  /*9e00*/  IMAD.X R7, R2, 0x1, R13, P3 ;  /* 0x0000000102077824 */ /* 0x010fca00018e060d */
[----:B------:R5:W-:Y:S02]  /*9e10*/  LDGSTS.E [R8+0x3200], [R6.64], P2 ;  /* 0x0320000006087fae */ /* 0x000be40009121844 */
[----:B-----5:R-:W-:Y:S02]  /*9e20*/  IADD3 R6, P2, R3, R12, RZ ;  /* 0x0000000c03067210 */ /* 0x020fe40007f5e0ff */
[----:B------:R-:W2:Y:S03]  /*9e30*/  LDL R12, [R1+0x18] ;  /* 0x00001800010c7983 */ /* 0x000ea60000100800 */
        /* <DEDUP_REMOVED lines=8> */
[----:B------:R-:W-:Y:S02]  /*9ec0*/  SEL R6, R6, RZ, !P0 ;  /* 0x000000ff06067207 */ /* 0x000fe40004000000 */
[----:B------:R-:W-:Y:S02]  /*9ed0*/  LOP3.LUT R9, R202, 0x40, RZ, 0x3c, !PT ;  /* 0x00000040ca097812 */ /* 0x000fe400078e3cff */
[----:B------:R-:W-:Y:S02]  /*9ee0*/  ISETP.NE.U32.AND P1, PT, R6, RZ, PT ;  /* 0x000000ff0600720c */ /* 0x000fe40003f25070 */
[----:B------:R-:W-:Y:S01]  /*9ef0*/  IADD3 R6, P3, R3, R211, RZ ;  /* 0x000000d303067210 */ /* 0x000fe20007f7e0ff */
[----:B------:R-:W-:Y:S02]  /*9f00*/  IMAD R8, R197, 0x4000, R9 ;  /* 0x00004000c5087824 */ /* 0x000fe400078e0209 */
[----:B------:R-:W4:Y:S02]  /*9f10*/  LDL R9, [R1+0x3c] ;  /* 0x00003c0001097983 */ /* 0x000f240000100800 */
        /* <DEDUP_REMOVED lines=31> */
[----:B------:R-:W-:Y:S01]  /*a110*/  IMAD.X R7, R2, 0x1, R252, P2 ;  /* 0x0000000102077824 */ /* 0x000fe200010e06fc */
[----:B------:R-:W-:Y:S04]  /*a120*/  HMMA.1688.F32.TF32 R164, R160, R112, R164 ;  /* 0x00000070a0a4723c */ /* 0x000fe800000810a4 */
[----:B------:R1:W-:Y:S01]  /*a130*/  LDGSTS.E [R8+0x2c00], [R6.64], P1 ;  /* 0x02c0000006087fae */ /* 0x0003e20008921844 */
[----:B------:R-:W-:-:S03]  /*a140*/  ISETP.GT.AND P1, PT, R4, 0x1a, PT ;  /* 0x0000001a0400780c */ /* 0x000fc60003f24270 */
[C---:B------:R-:W-:Y:S08]  /*a150*/  HMMA.1688.F32.TF32 R132, R160.reuse, R148, R132 ;  /* 0x00000094a084723c */ /* 0x040ff00000081084 */
[----:B------:R-:W-:Y:S01]  /*a160*/  HMMA.1688.F32.TF32 R160, R160, R140, R144 ;  /* 0x0000008ca0a0723c */ /* 0x000fe20000081090 */
[----:B-1----:R-:W-:Y:S02]  /*a170*/  SEL R6, RZ, 0x4, !P1 ;  /* 0x00000004ff067807 */ /* 0x002fe40004800000 */
[----:B------:R-:W-:-:S02]  /*a180*/  ISETP.GT.AND P1, PT, R4, 0x1e, PT ;  /* 0x0000001e0400780c */ /* 0x000fc40003f24270 */
[----:B------:R-:W-:-:S04]  /*a190*/  SEL R6, R6, RZ, !P0 ;  /* 0x000000ff06067207 */ /* 0x000fc80004000000 */
[----:B------:R-:W-:Y:S02]  /*a1a0*/  ISETP.NE.U32.AND P2, PT, R6, RZ, PT ;  /* 0x000000ff0600720c */ /* 0x000fe40003f45070 */
[----:B------:R-:W-:Y:S01]  /*a1b0*/  SEL R6, RZ, 0x4, !P1 ;  /* 0x00000004ff067807 */ /* 0x000fe20004800000 */
[----:B------:R-:W-:Y:S03]  /*a1c0*/  HMMA.1688.F32.TF32 R68, R192, R18, R68 ;  /* 0x00000012c044723c */ /* 0x000fe60000081044 */
[----:B------:R-:W-:-:S04]  /*a1d0*/  SEL R6, R6, RZ, !P0 ;  /* 0x000000ff06067207 */ /* 0x000fc80004000000 */
[----:B------:R-:W-:Y:S01]  /*a1e0*/  ISETP.NE.U32.AND P1, PT, R6, RZ, PT ;  /* 0x000000ff0600720c */ /* 0x000fe20003f25070 */
[-C--:B------:R-:W-:Y:S08]  /*a1f0*/  HMMA.1688.F32.TF32 R64, R156, R18.reuse, R64 ;  /* 0x000000129c40723c */ /* 0x080ff00000081040 */
[----:B------:R-:W-:Y:S01]  /*a200*/  HMMA.1688.F32.TF32 R16, R152, R18, R20 ;  /* 0x000000129810723c */ /* 0x000fe20000081014 */
[----:B------:R-:W5:Y:S04]  /*a210*/  LDL R22, [R1] ;  /* 0x0000000001167983 */ /* 0x000f680000100800 */
[----:B------:R-:W5:Y:S03]  /*a220*/  LDL R21, [R1+0x5c] ;  /* 0x00005c0001157983 */ /* 0x000f660000100800 */
[C---:B------:R-:W-:Y:S01]  /*a230*/  HMMA.1688.F32.TF32 R52, R108.reuse, R96, R52 ;  /* 0x000000606c34723c */ /* 0x040fe20000081034 */
[----:B------:R-:W5:Y:S07]  /*a240*/  LDL R23, [R1+0x6c] ;  /* 0x00006c0001177983 */ /* 0x000f6e0000100800 */
[C---:B------:R-:W-:Y:S08]  /*a250*/  HMMA.1688.F32.TF32 R56, R108.reuse, R112, R56 ;  /* 0x000000706c38723c */ /* 0x040ff00000081038 */
[C---:B------:R-:W-:Y:S08]  /*a260*/  HMMA.1688.F32.TF32 R168, R108.reuse, R148, R168 ;  /* 0x000000946ca8723c */ /* 0x040ff000000810a8 */
[----:B------:R-:W-:Y:S08]  /*a270*/  HMMA.1688.F32.TF32 R144, R108, R140, R124 ;  /* 0x0000008c6c90723c */ /* 0x000ff0000008107c */
[C---:B------:R-:W-:Y:S08]  /*a280*/  HMMA.1688.F32.TF32 R108, R156.reuse, R98, R128 ;  /* 0x000000629c6c723c */ /* 0x040ff00000081080 */
[C---:B------:R-:W-:Y:S08]  /*a290*/  HMMA.1688.F32.TF32 R128, R156.reuse, R150, R132 ;  /* 0x000000969c80723c */ /* 0x040ff00000081084 */
[----:B------:R-:W-:Y:S01]  /*a2a0*/  HMMA.1688.F32.TF32 R32, R156, R14, R32 ;  /* 0x0000000e9c20723c */ /* 0x000fe20000081020 */
[----:B--2---:R-:W-:-:S07]  /*a2b0*/  IADD3 R6, P3, R3, R12, RZ ;  /* 0x0000000c03067210 */ /* 0x004fce0007f7e0ff */
[C---:B------:R-:W-:Y:S01]  /*a2c0*/  HMMA.1688.F32.TF32 R76, R156.reuse, R86, R76 ;  /* 0x000000569c4c723c */ /* 0x040fe2000008104c */
[----:B---3--:R-:W-:Y:S02]  /*a2d0*/  IMAD.X R7, R2, 0x1, R11, P3 ;  /* 0x0000000102077824 */ /* 0x008fe400018e060b */
[----:B------:R-:W2:Y:S04]  /*a2e0*/  LDL R11, [R1+0x20] ;  /* 0x00002000010b7983 */ /* 0x000ea80000100800 */
[----:B------:R1:W-:Y:S01]  /*a2f0*/  LDGSTS.E [R8+0x3400], [R6.64], P2 ;  /* 0x0340000006087fae */ /* 0x0003e20009121844 */
[C---:B------:R-:W-:Y:S08]  /*a300*/  HMMA.1688.F32.TF32 R164, R156.reuse, R114, R164 ;  /* 0x000000729ca4723c */ /* 0x040ff000000810a4 */
[----:B------:R-:W-:Y:S01]  /*a310*/  HMMA.1688.F32.TF32 R132, R156, R142, R160 ;  /* 0x0000008e9c84723c */ /* 0x000fe200000810a0 */
[----:B------:R-:W3:Y:S04]  /*a320*/  LDL R158, [R1+0x4] ;  /* 0x00000400019e7983 */ /* 0x000ee80000100800 */
[----:B------:R-:W3:Y:S03]  /*a330*/  LDL R157, [R1+0x40] ;  /* 0x00004000019d7983 */ /* 0x000ee60000100800 */
[-C--:B------:R-:W-:Y:S01]  /*a340*/  HMMA.1688.F32.TF32 R60, R192, R14.reuse, R60 ;  /* 0x0000000ec03c723c */ /* 0x080fe2000008103c */
[----:B------:R-:W3:Y:S07]  /*a350*/  LDL R156, [R1+0x24] ;  /* 0x00002400019c7983 */ /* 0x000eee0000100800 */
[----:B------:R-:W-:Y:S01]  /*a360*/  HMMA.1688.F32.TF32 R12, R152, R14, R24 ;  /* 0x0000000e980c723c */ /* 0x000fe20000081018 */
[----:B------:R-:W3:Y:S04]  /*a370*/  LDL R27, [R1+0x48] ;  /* 0x00004800011b7983 */ /* 0x000ee80000100800 */
[----:B------:R-:W3:Y:S03]  /*a380*/  LDL R26, [R1+0x44] ;  /* 0x00004400011a7983 */ /* 0x000ee60000100800 */
[-C--:B------:R-:W-:Y:S01]  /*a390*/  HMMA.1688.F32.TF32 R72, R192, R86.reuse, R104 ;  /* 0x00000056c048723c */ /* 0x080fe20000081068 */
[----:B------:R-:W3:Y:S04]  /*a3a0*/  LDL R25, [R1+0x4c] ;  /* 0x00004c0001197983 */ /* 0x000ee80000100800 */
[----:B------:R-:W3:Y:S03]  /*a3b0*/  LDL R24, [R1+0x68] ;  /* 0x0000680001187983 */ /* 0x000ee60000100800 */
[----:B------:R-:W-:Y:S01]  /*a3c0*/  HMMA.1688.F32.TF32 R84, R152, R86, R28 ;  /* 0x000000569854723c */ /* 0x000fe2000008101c */
[----:B------:R-:W3:Y:S01]  /*a3d0*/  LDL R30, [R1+0x58] ;  /* 0x00005800011e7983 */ /* 0x000ee20000100800 */
[----:B-1----:R-:W-:-:S03]  /*a3e0*/  IADD3 R6, P2, R3, R10, RZ ;  /* 0x0000000a03067210 */ /* 0x002fc60007f5e0ff */
[----:B------:R-:W1:Y:S02]  /*a3f0*/  S2R R149, SR_TID.X ;  /* 0x0000000000957919 */ /* 0x000e640000002100 */
[----:B----4-:R-:W-:Y:S02]  /*a400*/  IMAD.X R7, R2, 0x1, R9, P2 ;  /* 0x0000000102077824 */ /* 0x010fe400010e0609 */
[----:B------:R-:W4:Y:S04]  /*a410*/  LDL R29, [R1+0x78] ;  /* 0x00007800011d7983 */ /* 0x000f280000100800 */
[----:B------:R1:W-:Y:S01]  /*a420*/  LDGSTS.E [R8+0x3c00], [R6.64], P1 ;  /* 0x03c0000006087fae */ /* 0x0003e20008921844 */
[C---:B------:R-:W-:Y:S02]  /*a430*/  ISETP.GT.AND P1, PT, R4.reuse, 0x3, PT ;  /* 0x000000030400780c */ /* 0x040fe40003f24270 */
[----:B------:R-:W-:Y:S01]  /*a440*/  ISETP.GT.AND P2, PT, R4, 0x7, PT ;  /* 0x000000070400780c */ /* 0x000fe20003f44270 */
[----:B------:R-:W4:Y:S01]  /*a450*/  LDL R28, [R1+0x7c] ;  /* 0x00007c00011c7983 */ /* 0x000f220000100800 */
[----:B------:R-:W-:Y:S01]  /*a460*/  HMMA.1688.F32.TF32 R96, R152, R98, R52 ;  /* 0x000000629860723c */ /* 0x000fe20000081034 */
[----:B------:R-:W-:-:S02]  /*a470*/  LOP3.LUT R9, R202, 0x60, RZ, 0x3c, !PT ;  /* 0x00000060ca097812 */ /* 0x000fc400078e3cff */
[----:B------:R-:W4:Y:S01]  /*a480*/  LDL R52, [R1+0x98] ;  /* 0x0000980001347983 */ /* 0x000f220000100800 */
[----:B-1----:R-:W-:-:S03]  /*a490*/  SEL R6, RZ, 0x4, !P1 ;  /* 0x00000004ff067807 */ /* 0x002fc60004800000 */
[----:B------:R-:W4:Y:S01]  /*a4a0*/  LDL R31, [R1+0x8c] ;  /* 0x00008c00011f7983 */ /* 0x000f220000100800 */
[----:B------:R-:W-:Y:S01]  /*a4b0*/  SEL R6, R6, RZ, !P0 ;  /* 0x000000ff06067207 */ /* 0x000fe20004000000 */
[----:B------:R-:W-:Y:S01]  /*a4c0*/  HMMA.1688.F32.TF32 R104, R192, R114, R176 ;  /* 0x00000072c068723c */ /* 0x000fe200000810b0 */
[----:B------:R-:W-:Y:S01]  /*a4d0*/  SEL R7, RZ, 0x4, !P2 ;  /* 0x00000004ff077807 */ /* 0x000fe20005000000 */
[----:B------:R-:W4:Y:S01]  /*a4e0*/  LDL R55, [R1+0xec] ;  /* 0x0000ec0001377983 */ /* 0x000f220000100800 */
[----:B------:R-:W-:Y:S02]  /*a4f0*/  ISETP.GT.AND P1, PT, R4, 0xb, PT ;  /* 0x0000000b0400780c */ /* 0x000fe40003f24270 */
[----:B------:R-:W-:Y:S01]  /*a500*/  ISETP.NE.U32.AND P5, PT, R6, RZ, PT ;  /* 0x000000ff0600720c */ /* 0x000fe20003fa5070 */
[----:B------:R-:W4:Y:S01]  /*a510*/  LDL R53, [R1+0x10c] ;  /* 0x00010c0001357983 */ /* 0x000f220000100800 */
[----:B------:R-:W-:Y:S02]  /*a520*/  SEL R7, R7, RZ, !P0 ;  /* 0x000000ff07077207 */ /* 0x000fe40004000000 */
[----:B------:R-:W-:Y:S01]  /*a530*/  IADD3 R6, P6, R3, R213, RZ ;  /* 0x000000d503067210 */ /* 0x000fe20007fde0ff */
[----:B------:R-:W4:Y:S01]  /*a540*/  LDL R54, [R1+0x118] ;  /* 0x0001180001367983 */ /* 0x000f220000100800 */
[----:B------:R-:W-:Y:S01]  /*a550*/  SEL R8, RZ, 0x4, !P1 ;  /* 0x00000004ff087807 */ /* 0x000fe20004800000 */
[----:B------:R-:W-:Y:S01]  /*a560*/  IMAD R20, R197, 0x4000, R9 ;  /* 0x00004000c5147824 */ /* 0x000fe200078e0209 */
[----:B------:R-:W-:Y:S01]  /*a570*/  ISETP.NE.U32.AND P3, PT, R7, RZ, PT ;  /* 0x000000ff0700720c */ /* 0x000fe20003f65070 */
[----:B------:R-:W-:Y:S01]  /*a580*/  IMAD.X R7, R2, 0x1, R214, P6 ;  /* 0x0000000102077824 */ /* 0x000fe200030e06d6 */
[----:B------:R-:W-:-:S02]  /*a590*/  SEL R8, R8, RZ, !P0 ;  /* 0x000000ff08087207 */ /* 0x000fc40004000000 */
[----:B------:R-:W-:Y:S02]  /*a5a0*/  ISETP.GT.AND P1, PT, R4, 0xf, PT ;  /* 0x0000000f0400780c */ /* 0x000fe40003f24270 */
[----:B------:R-:W-:Y:S01]  /*a5b0*/  ISETP.NE.U32.AND P4, PT, R8, RZ, PT ;  /* 0x000000ff0800720c */ /* 0x000fe20003f85070 */
[----:B------:R1:W-:Y:S01]  /*a5c0*/  LDGSTS.E [R20+0x600], [R6.64], P5 ;  /* 0x0060000006147fae */ /* 0x0003e2000a921844 */
[----:B------:R-:W-:Y:S02]  /*a5d0*/  SEL R8, RZ, 0x4, !P1 ;  /* 0x00000004ff087807 */ /* 0x000fe40004800000 */
[----:B------:R-:W-:Y:S02]  /*a5e0*/  ISETP.GT.AND P2, PT, R4, 0x13, PT ;  /* 0x000000130400780c */ /* 0x000fe40003f44270 */
[----:B-1----:R-:W-:Y:S02]  /*a5f0*/  IADD3 R6, P1, R3, R221, RZ ;  /* 0x000000dd03067210 */ /* 0x002fe40007f3e0ff */
[----:B------:R-:W-:-:S03]  /*a600*/  SEL R8, R8, RZ, !P0 ;  /* 0x000000ff08087207 */ /* 0x000fc60004000000 */
[----:B------:R-:W-:Y:S01]  /*a610*/  IMAD.X R7, R2, 0x1, R222, P1 ;  /* 0x0000000102077824 */ /* 0x000fe200008e06de */
[----:B------:R-:W-:Y:S02]  /*a620*/  SEL R9, RZ, 0x4, !P2 ;  /* 0x00000004ff097807 */ /* 0x000fe40005000000 */
[----:B------:R-:W-:Y:S02]  /*a630*/  ISETP.GT.AND P5, PT, R4, 0x17, PT ;  /* 0x000000170400780c */ /* 0x000fe40003fa4270 */
[----:B------:R1:W-:Y:S01]  /*a640*/  LDGSTS.E [R20+0xe00], [R6.64], P3 ;  /* 0x00e0000006147fae */ /* 0x0003e20009921844 */
[----:B------:R-:W-:Y:S02]  /*a650*/  ISETP.NE.U32.AND P1, PT, R8, RZ, PT ;  /* 0x000000ff0800720c */ /* 0x000fe40003f25070 */
[----:B------:R-:W-:Y:S02]  /*a660*/  SEL R9, R9, RZ, !P0 ;  /* 0x000000ff09097207 */ /* 0x000fe40004000000 */
[----:B------:R-:W-:-:S02]  /*a670*/  SEL R8, RZ, 0x4, !P5 ;  /* 0x00000004ff087807 */ /* 0x000fc40006800000 */
[----:B------:R-:W-:Y:S02]  /*a680*/  ISETP.GT.AND P5, PT, R4, 0x1b, PT ;  /* 0x0000001b0400780c */ /* 0x000fe40003fa4270 */
[----:B-1----:R-:W-:Y:S02]  /*a690*/  IADD3 R6, P3, R3, R229, RZ ;  /* 0x000000e503067210 */ /* 0x002fe40007f7e0ff */
[----:B------:R-:W-:-:S03]  /*a6a0*/  ISETP.NE.U32.AND P2, PT, R9, RZ, PT ;  /* 0x000000ff0900720c */ /* 0x000fc60003f45070 */
[----:B------:R-:W-:Y:S01]  /*a6b0*/  IMAD.X R7, R2, 0x1, R230, P3 ;  /* 0x0000000102077824 */ /* 0x000fe200018e06e6 */
[----:B------:R-:W-:Y:S02]  /*a6c0*/  SEL R8, R8, RZ, !P0 ;  /* 0x000000ff08087207 */ /* 0x000fe40004000000 */
[----:B------:R-:W-:Y:S02]  /*a6d0*/  SEL R9, RZ, 0x4, !P5 ;  /* 0x00000004ff097807 */ /* 0x000fe40006800000 */
[----:B------:R-:W-:Y:S01]  /*a6e0*/  ISETP.GT.AND P6, PT, R4, 0x1f, PT ;  /* 0x0000001f0400780c */ /* 0x000fe20003fc4270 */
[----:B------:R1:W-:Y:S01]  /*a6f0*/  LDGSTS.E [R20+0x1600], [R6.64], P4 ;  /* 0x0160000006147fae */ /* 0x0003e2000a121844 */
[----:B------:R-:W-:Y:S02]  /*a700*/  LOP3.LUT R10, R149, 0x1f, RZ, 0xc0, !PT ;  /* 0x0000001f950a7812 */ /* 0x000fe400078ec0ff */
[----:B------:R-:W-:Y:S02]  /*a710*/  ISETP.NE.U32.AND P3, PT, R8, RZ, PT ;  /* 0x000000ff0800720c */ /* 0x000fe40003f65070 */
[----:B------:R-:W-:-:S02]  /*a720*/  SEL R8, RZ, 0x4, !P6 ;  /* 0x00000004ff087807 */ /* 0x000fc40007000000 */
[----:B------:R-:W-:Y:S02]  /*a730*/  ISETP.GE.AND P6, PT, R10, R4, PT ;  /* 0x000000040a00720c */ /* 0x000fe40003fc6270 */
[----:B-1----:R-:W-:Y:S02]  /*a740*/  SEL R7, R9, RZ, !P0 ;  /* 0x000000ff09077207 */ /* 0x002fe40004000000 */
[----:B------:R-:W-:Y:S02]  /*a750*/  IADD3 R6, P4, R3, R237, RZ ;  /* 0x000000ed03067210 */ /* 0x000fe40007f9e0ff */
[----:B------:R-:W-:Y:S02]  /*a760*/  ISETP.NE.U32.AND P5, PT, R7, RZ, PT ;  /* 0x000000ff0700720c */ /* 0x000fe40003fa5070 */
[----:B------:R-:W-:Y:S01]  /*a770*/  SEL R8, R8, RZ, !P0 ;  /* 0x000000ff08087207 */ /* 0x000fe20004000000 */
[----:B------:R-:W-:Y:S01]  /*a780*/  IMAD.X R7, R2, 0x1, R238, P4 ;  /* 0x0000000102077824 */ /* 0x000fe200020e06ee */
[----:B------:R-:W-:-:S02]  /*a790*/  SEL R9, RZ, 0x4, P6 ;  /* 0x00000004ff097807 */ /* 0x000fc40003000000 */
[----:B------:R-:W-:Y:S02]  /*a7a0*/  ISETP.NE.U32.AND P4, PT, R8, RZ, PT ;  /* 0x000000ff0800720c */ /* 0x000fe40003f85070 */
[----:B------:R-:W-:Y:S01]  /*a7b0*/  IADD3 R8, P6, R3, R245, RZ ;  /* 0x000000f503087210 */ /* 0x000fe20007fde0ff */
[----:B------:R5:W-:Y:S01]  /*a7c0*/  LDGSTS.E [R20+0x1e00], [R6.64], P1 ;  /* 0x01e0000006147fae */ /* 0x000be20008921844 */
[----:B------:R-:W-:-:S03]  /*a7d0*/  SEL R10, R9, RZ, !P0 ;  /* 0x000000ff090a7207 */ /* 0x000fc60004000000 */
[----:B------:R-:W-:Y:S01]  /*a7e0*/  IMAD.X R9, R2, 0x1, R246, P6 ;  /* 0x0000000102097824 */ /* 0x000fe200030e06f6 */
[----:B------:R-:W-:-:S04]  /*a7f0*/  ISETP.NE.U32.AND P1, PT, R10, RZ, PT ;  /* 0x000000ff0a00720c */ /* 0x000fc80003f25070 */
[----:B------:R1:W-:Y:S01]  /*a800*/  LDGSTS.E [R20+0x2600], [R8.64], P2 ;  /* 0x0260000008147fae */ /* 0x0003e20009121844 */
[----:B-----5:R-:W-:-:S03]  /*a810*/  IADD3 R6, P0, R3, R22, RZ ;  /* 0x0000001603067210 */ /* 0x020fc60007f1e0ff */
[----:B------:R-:W5:Y:S01]  /*a820*/  LDL R22, [R1+0x88] ;  /* 0x0000880001167983 */ /* 0x000f620000100800 */
[C---:B--2---:R-:W-:Y:S01]  /*a830*/  IADD3 R10, P6, R3.reuse, R11, RZ ;  /* 0x0000000b030a7210 */ /* 0x044fe20007fde0ff */
[----:B---3--:R-:W-:Y:S01]  /*a840*/  IMAD.X R7, R2, 0x1, R158, P0 ;  /* 0x0000000102077824 */ /* 0x008fe200000e069e */
[----:B-1----:R-:W-:-:S04]  /*a850*/  IADD3 R8, P0, R3, R157, RZ ;  /* 0x0000009d03087210 */ /* 0x002fc80007f1e0ff */
[----:B------:R1:W-:Y:S01]  /*a860*/  LDGSTS.E [R20+0x2e00], [R6.64], P3 ;  /* 0x02e0000006147fae */ /* 0x0003e20009921844 */
[----:B------:R-:W-:-:S05]  /*a870*/  IMAD.X R11, R2, 0x1, R156, P6 ;  /* 0x00000001020b7824 */ /* 0x000fca00030e069c */
[----:B------:R2:W-:Y:S01]  /*a880*/  LDGSTS.E [R20+0x3600], [R10.64], P5 ;  /* 0x036000000a147fae */ /* 0x0005e2000a921844 */
[----:B-1----:R-:W-:-:S03]  /*a890*/  IADD3 R6, P2, R5, R27, RZ ;  /* 0x0000001b05067210 */ /* 0x002fc60007f5e0ff */
[----:B------:R-:W3:Y:S01]  /*a8a0*/  LDL R27, [R1+0xa8] ;  /* 0x0000a800011b7983 */ /* 0x000ee20000100800 */
[----:B------:R-:W-:-:S03]  /*a8b0*/  IMAD.X R9, R2, 0x1, R26, P0 ;  /* 0x0000000102097824 */ /* 0x000fc600000e061a */
[----:B------:R-:W3:Y:S01]  /*a8c0*/  LDL R26, [R1+0x9c] ;  /* 0x00009c00011a7983 */ /* 0x000ee20000100800 */
[----:B------:R-:W-:-:S03]  /*a8d0*/  IMAD.X R7, R0, 0x1, R25, P2 ;  /* 0x0000000100077824 */ /* 0x000fc600010e0619 */
[----:B------:R-:W3:Y:S04]  /*a8e0*/  LDL R25, [R1+0xac] ;  /* 0x0000ac0001197983 */ /* 0x000ee80000100800 */
[----:B------:R1:W-:Y:S01]  /*a8f0*/  LDGSTS.E [R20+0x3e00], [R8.64], P4 ;  /* 0x03e0000008147fae */ /* 0x0003e2000a121844 */
[----:B--2---:R-:W-:-:S03]  /*a900*/  IADD3 R10, P0, R5, R30, RZ ;  /* 0x0000001e050a7210 */ /* 0x004fc60007f1e0ff */
[----:B------:R-:W2:Y:S02]  /*a910*/  LDL R30, [R1+0xb8] ;  /* 0x0000b800011e7983 */ /* 0x000ea40000100800 */
[C---:B------:R-:W-:Y:S02]  /*a920*/  IMAD.X R11, R0.reuse, 0x1, R21, P0 ;  /* 0x00000001000b7824 */ /* 0x040fe400000e0615 */
[----:B------:R-:W2:Y:S01]  /*a930*/  LDL R21, [R1+0xc8] ;  /* 0x0000c80001157983 */ /* 0x000ea20000100800 */
[----:B-1----:R-:W-:Y:S01]  /*a940*/  IADD3 R8, P2, R5, R24, RZ ;  /* 0x0000001805087210 */ /* 0x002fe20007f5e0ff */
[----:B------:R-:W-:Y:S02]  /*a950*/  IMAD R20, R197, 0x4000, R200 ;  /* 0x00004000c5147824 */ /* 0x000fe400078e02c8 */
[----:B------:R-:W2:Y:S02]  /*a960*/  LDL R24, [R1+0xbc] ;  /* 0x0000bc0001187983 */ /* 0x000ea40000100800 */
[----:B------:R-:W-:-:S02]  /*a970*/  IMAD.X R9, R0, 0x1, R23, P2 ;  /* 0x0000000100097824 */ /* 0x000fc400010e0617 */
[----:B------:R-:W0:Y:S04]  /*a980*/  LDGDEPBAR ;  /* 0x00000000000079af */ /* 0x000e280000000000 */
[----:B------:R-:W2:Y:S04]  /*a990*/  LDL R23, [R1+0xd8] ;  /* 0x0000d80001177983 */ /* 0x000ea80000100800 */
[----:B------:R4:W-:Y:S04]  /*a9a0*/  LDGSTS.E [R20+0x14000], [R6.64], P1 ;  /* 0x1400000006147fae */ /* 0x0009e80008921844 */
[----:B------:R5:W-:Y:S01]  /*a9b0*/  LDGSTS.E [R20+0x14400], [R10.64], P1 ;  /* 0x144000000a147fae */ /* 0x000be20008921844 */
[----:B------:R-:W-:Y:S03]  /*a9c0*/  HMMA.1688.F32.TF32 R112, R152, R114, R56 ;  /* 0x000000729870723c */ /* 0x000fe60000081038 */
[----:B------:R1:W-:Y:S01]  /*a9d0*/  LDGSTS.E [R20+0x14800], [R8.64], P1 ;  /* 0x1480000008147fae */ /* 0x0003e20008921844 */
[----:B----4-:R-:W-:-:S03]  /*a9e0*/  IADD3 R6, P0, R5, R29, RZ ;  /* 0x0000001d05067210 */ /* 0x010fc60007f1e0ff */
[----:B------:R-:W4:Y:S02]  /*a9f0*/  LDL R56, [R1+0xf8] ;  /* 0x0000f80001387983 */ /* 0x000f240000100800 */
[----:B------:R-:W-:Y:S02]  /*aa00*/  IMAD.X R7, R0, 0x1, R28, P0 ;  /* 0x0000000100077824 */ /* 0x000fe400000e061c */
[----:B------:R-:W4:Y:S04]  /*aa10*/  LDL R29, [R1+0xe8] ;  /* 0x0000e800011d7983 */ /* 0x000f280000100800 */
[----:B------:R-:W4:Y:S01]  /*aa20*/  LDL R28, [R1+0xdc] ;  /* 0x0000dc00011c7983 */ /* 0x000f220000100800 */
[----:B-1----:R-:W-:-:S03]  /*aa30*/  IADD3 R8, P0, R5, R52, RZ ;  /* 0x0000003405087210 */ /* 0x002fc60007f1e0ff */
[----:B------:R3:W-:Y:S04]  /*aa40*/  LDGSTS.E [R20+0x14c00], [R6.64], P1 ;  /* 0x14c0000006147fae */ /* 0x0007e80008921844 */
[----:B------:R-:W4:Y:S01]  /*aa50*/  LDL R52, [R1+0x128] ;  /* 0x0001280001347983 */ /* 0x000f220000100800 */
[----:B------:R-:W-:Y:S03]  /*aa60*/  HMMA.1688.F32.TF32 R124, R192, R142, R184 ;  /* 0x0000008ec07c723c */ /* 0x000fe600000810b8 */
[----:B------:R-:W4:Y:S04]  /*aa70*/  LDL R59, [R1+0xc0] ;  /* 0x0000c000013b7983 */ /* 0x000f280000100800 */
[----:B------:R-:W4:Y:S04]  /*aa80*/  LDL R58, [R1+0xb4] ;  /* 0x0000b400013a7983 */ /* 0x000f280000100800 */
[----:B------:R-:W4:Y:S01]  /*aa90*/  LDL R57, [R1+0xd0] ;  /* 0x0000d00001397983 */ /* 0x000f220000100800 */
[----:B-----5:R-:W-:-:S03]  /*aaa0*/  IADD3 R10, P2, R5, R22, RZ ;  /* 0x00000016050a7210 */ /* 0x020fc60007f5e0ff */
[----:B------:R-:W5:Y:S02]  /*aab0*/  LDL R22, [R1+0xcc] ;  /* 0x0000cc0001167983 */ /* 0x000f640000100800 */
[----:B------:R-:W-:Y:S02]  /*aac0*/  IMAD.X R11, R0, 0x1, R31, P2 ;  /* 0x00000001000b7824 */ /* 0x000fe400010e061f */
[----:B------:R-:W5:Y:S04]  /*aad0*/  LDL R31, [R1+0x12c] ;  /* 0x00012c00011f7983 */ /* 0x000f680000100800 */
[----:B------:R2:W-:Y:S01]  /*aae0*/  LDGSTS.E [R20+0x15000], [R10.64], P1 ;  /* 0x150000000a147fae */ /* 0x0005e20008921844 */
[----:B---3--:R-:W-:-:S03]  /*aaf0*/  IADD3 R6, P2, R5, R27, RZ ;  /* 0x0000001b05067210 */ /* 0x008fc60007f5e0ff */
[----:B------:R-:W3:Y:S01]  /*ab00*/  LDL R27, [R1+0x108] ;  /* 0x00010800011b7983 */ /* 0x000ee20000100800 */
[----:B------:R-:W-:-:S03]  /*ab10*/  IMAD.X R9, R0, 0x1, R26, P0 ;  /* 0x0000000100097824 */ /* 0x000fc600000e061a */
[----:B------:R-:W3:Y:S01]  /*ab20*/  LDL R26, [R1+0xfc] ;  /* 0x0000fc00011a7983 */ /* 0x000ee20000100800 */
[----:B------:R-:W-:-:S03]  /*ab30*/  IMAD.X R7, R0, 0x1, R25, P2 ;  /* 0x0000000100077824 */ /* 0x000fc600010e0619 */
[----:B------:R1:W-:Y:S04]  /*ab40*/  LDGSTS.E [R20+0x15400], [R8.64], P1 ;  /* 0x1540000008147fae */ /* 0x0003e80008921844 */
[----:B------:R-:W3:Y:S01]  /*ab50*/  LDL R25, [R1+0x11c] ;  /* 0x00011c0001197983 */ /* 0x000ee20000100800 */
[----:B--2---:R-:W-:-:S03]  /*ab60*/  IADD3 R10, P0, R5, R30, RZ ;  /* 0x0000001e050a7210 */ /* 0x004fc60007f1e0ff */
[----:B------:R2:W-:Y:S01]  /*ab70*/  LDGSTS.E [R20+0x15800], [R6.64], P1 ;  /* 0x1580000006147fae */ /* 0x0005e20008921844 */
[----:B-1----:R-:W-:-:S03]  /*ab80*/  IADD3 R8, P2, R5, R21, RZ ;  /* 0x0000001505087210 */ /* 0x002fc60007f5e0ff */
[----:B------:R-:W3:Y:S04]  /*ab90*/  LDL R30, [R1+0x50] ;  /* 0x00005000011e7983 */ /* 0x000ee80000100800 */
[----:B------:R-:W3:Y:S01]  /*aba0*/  LDL R21, [R1+0x138] ;  /* 0x0001380001157983 */ /* 0x000ee20000100800 */
[----:B------:R-:W-:-:S03]  /*abb0*/  IMAD.X R11, R0, 0x1, R24, P0 ;  /* 0x00000001000b7824 */ /* 0x000fc600000e0618 */
[----:B------:R-:W3:Y:S01]  /*abc0*/  LDL R24, [R1+0x13c] ;  /* 0x00013c0001187983 */ /* 0x000ee20000100800 */
[----:B--2---:R-:W-:-:S03]  /*abd0*/  IADD3 R6, P0, R5, R23, RZ ;  /* 0x0000001705067210 */ /* 0x004fc60007f1e0ff */
[----:B------:R1:W-:Y:S04]  /*abe0*/  LDGSTS.E [R20+0x15c00], [R10.64], P1 ;  /* 0x15c000000a147fae */ /* 0x0003e80008921844 */
[----:B------:R-:W2:Y:S01]  /*abf0*/  LDL R23, [R1+0x60] ;  /* 0x0000600001177983 */ /* 0x000ea20000100800 */
[----:B----4-:R-:W-:-:S03]  /*ac00*/  IMAD.X R7, R0, 0x1, R28, P0 ;  /* 0x0000000100077824 */ /* 0x010fc600000e061c */
[----:B------:R-:W4:Y:S01]  /*ac10*/  LDL R28, [R1+0x64] ;  /* 0x00006400011c7983 */ /* 0x000f220000100800 */
[C---:B-----5:R-:W-:Y:S01]  /*ac20*/  IMAD.X R9, R0.reuse, 0x1, R22, P2 ;  /* 0x0000000100097824 */ /* 0x060fe200010e0616 */
[----:B-1----:R-:W-:Y:S02]  /*ac30*/  IADD3 R10, P2, R5, R29, RZ ;  /* 0x0000001d050a7210 */ /* 0x002fe40007f5e0ff */
[----:B------:R-:W5:Y:S04]  /*ac40*/  LDL R22, [R1+0x54] ;  /* 0x0000540001167983 */ /* 0x000f680000100800 */
[----:B------:R1:W-:Y:S01]  /*ac50*/  LDGSTS.E [R20+0x16000], [R8.64], P1 ;  /* 0x1600000008147fae */ /* 0x0003e20008921844 */
[----:B------:R-:W-:-:S03]  /*ac60*/  IMAD.X R11, R0, 0x1, R55, P2 ;  /* 0x00000001000b7824 */ /* 0x000fc600010e0637 */
[----:B------:R3:W-:Y:S04]  /*ac70*/  LDGSTS.E [R20+0x16400], [R6.64], P1 ;  /* 0x1640000006147fae */ /* 0x0007e80008921844 */
[----:B------:R3:W-:Y:S01]  /*ac80*/  LDGSTS.E [R20+0x16800], [R10.64], P1 ;  /* 0x168000000a147fae */ /* 0x0007e20008921844 */
[----:B-1----:R-:W-:-:S03]  /*ac90*/  IADD3 R8, P0, R5, R56, RZ ;  /* 0x0000003805087210 */ /* 0x002fc60007f1e0ff */
[----:B------:R-:W5:Y:S01]  /*aca0*/  LDL R29, [R1+0x70] ;  /* 0x00007000011d7983 */ /* 0x000f620000100800 */
[----:B------:R-:W-:Y:S03]  /*acb0*/  HMMA.1688.F32.TF32 R140, R152, R142, R144 ;  /* 0x0000008e988c723c */ /* 0x000fe60000081090 */
[----:B------:R-:W5:Y:S04]  /*acc0*/  LDL R145, [R1+0xb0] ;  /* 0x0000b00001917983 */ /* 0x000f680000100800 */
[----:B------:R-:W5:Y:S04]  /*acd0*/  LDL R144, [R1+0xa4] ;  /* 0x0000a40001907983 */ /* 0x000f680000100800 */
[----:B------:R-:W5:Y:S04]  /*ace0*/  LDL R56, [R1+0xc4] ;  /* 0x0000c40001387983 */ /* 0x000f680000100800 */
[----:B------:R-:W5:Y:S01]  /*acf0*/  LDL R55, [R1+0xe0] ;  /* 0x0000e00001377983 */ /* 0x000f620000100800 */
[----:B---3--:R-:W-:-:S03]  /*ad00*/  IADD3 R6, P2, R5, R27, RZ ;  /* 0x0000001b05067210 */ /* 0x008fc60007f5e0ff */
[----:B------:R-:W3:Y:S01]  /*ad10*/  LDL R27, [R1+0x80] ;  /* 0x00008000011b7983 */ /* 0x000ee20000100800 */
[C---:B------:R-:W-:Y:S02]  /*ad20*/  IMAD.X R9, R0.reuse, 0x1, R26, P0 ;  /* 0x0000000100097824 */ /* 0x040fe400000e061a */
[C---:B------:R-:W-:Y:S01]  /*ad30*/  IMAD.X R7, R0.reuse, 0x1, R53, P2 ;  /* 0x0000000100077824 */ /* 0x040fe200010e0635 */
[----:B------:R-:W-:Y:S01]  /*ad40*/  IADD3 R10, P0, R5, R54, RZ ;  /* 0x00000036050a7210 */ /* 0x000fe20007f1e0ff */
[----:B------:R-:W3:Y:S04]  /*ad50*/  LDL R26, [R1+0x74] ;  /* 0x00007400011a7983 */ /* 0x000ee80000100800 */
[----:B------:R1:W-:Y:S04]  /*ad60*/  LDGSTS.E [R20+0x16c00], [R8.64], P1 ;  /* 0x16c0000008147fae */ /* 0x0003e80008921844 */
[----:B------:R1:W-:Y:S01]  /*ad70*/  LDGSTS.E [R20+0x17000], [R6.64], P1 ;  /* 0x1700000006147fae */ /* 0x0003e20008921844 */
[----:B------:R-:W-:-:S03]  /*ad80*/  IMAD.X R11, R0, 0x1, R25, P0 ;  /* 0x00000001000b7824 */ /* 0x000fc600000e0619 */
[----:B------:R-:W3:Y:S01]  /*ad90*/  LDL R25, [R1+0x90] ;  /* 0x0000900001197983 */ /* 0x000ee20000100800 */
[----:B-1----:R-:W-:-:S03]  /*ada0*/  IADD3 R8, P2, R5, R52, RZ ;  /* 0x0000003405087210 */ /* 0x002fc60007f5e0ff */
[----:B------:R1:W-:Y:S01]  /*adb0*/  LDGSTS.E [R20+0x17400], [R10.64], P1 ;  /* 0x174000000a147fae */ /* 0x0003e20008921844 */
[----:B------:R-:W-:-:S03]  /*adc0*/  IADD3 R6, P3, R5, R21, RZ ;  /* 0x0000001505067210 */ /* 0x000fc60007f7e0ff */
[----:B------:R-:W3:Y:S04]  /*add0*/  LDL R54, [R1+0xd4] ;  /* 0x0000d40001367983 */ /* 0x000ee80000100800 */
[----:B------:R-:W3:Y:S01]  /*ade0*/  LDL R21, [R1+0x84] ;  /* 0x0000840001157983 */ /* 0x000ee20000100800 */
[C---:B------:R-:W-:Y:S02]  /*adf0*/  IMAD.X R9, R0.reuse, 0x1, R31, P2 ;  /* 0x0000000100097824 */ /* 0x040fe400010e061f */
[----:B------:R-:W-:Y:S01]  /*ae00*/  IMAD.X R7, R0, 0x1, R24, P3 ;  /* 0x0000000100077824 */ /* 0x000fe200018e0618 */
[C---:B-1----:R-:W-:Y:S01]  /*ae10*/  IADD3 R10, P0, R5.reuse, R30, RZ ;  /* 0x0000001e050a7210 */ /* 0x042fe20007f1e0ff */
[----:B------:R-:W3:Y:S04]  /*ae20*/  LDL R24, [R1+0xa0] ;  /* 0x0000a00001187983 */ /* 0x000ee80000100800 */
[----:B------:R2:W-:Y:S04]  /*ae30*/  LDGSTS.E [R20+0x17800], [R8.64], P1 ;  /* 0x1780000008147fae */ /* 0x0005e80008921844 */
[----:B------:R1:W-:Y:S04]  /*ae40*/  LDGSTS.E [R20+0x17c00], [R6.64], P1 ;  /* 0x17c0000006147fae */ /* 0x0003e80008921844 */
[----:B------:R-:W3:Y:S01]  /*ae50*/  LDL R53, [R1+0xf0] ;  /* 0x0000f00001357983 */ /* 0x000ee20000100800 */
[----:B--2---:R-:W-:-:S03]  /*ae60*/  IADD3 R8, P2, R5, R23, RZ ;  /* 0x0000001705087210 */ /* 0x004fc60007f5e0ff */
[----:B------:R-:W2:Y:S04]  /*ae70*/  LDL R52, [R1+0xe4] ;  /* 0x0000e40001347983 */ /* 0x000ea80000100800 */
[----:B------:R-:W2:Y:S01]  /*ae80*/  LDL R23, [R1+0x94] ;  /* 0x0000940001177983 */ /* 0x000ea20000100800 */
[----:B----4-:R-:W-:-:S03]  /*ae90*/  IMAD.X R9, R0, 0x1, R28, P2 ;  /* 0x0000000100097824 */ /* 0x010fc600010e061c */
[----:B------:R-:W4:Y:S04]  /*aea0*/  LDL R31, [R1+0x100] ;  /* 0x00010000011f7983 */ /* 0x000f280000100800 */
[----:B------:R-:W4:Y:S04]  /*aeb0*/  LDL R30, [R1+0xf4] ;  /* 0x0000f400011e7983 */ /* 0x000f280000100800 */
[----:B------:R-:W4:Y:S04]  /*aec0*/  LDL R28, [R1+0x130] ;  /* 0x00013000011c7983 */ /* 0x000f280000100800 */
[----:B-1----:R-:W4:Y:S01]  /*aed0*/  LDL R20, [R1+0x120] ;  /* 0x0001200001147983 */ /* 0x002f220000100800 */
[----:B-----5:R-:W-:-:S02]  /*aee0*/  IMAD.X R11, R0, 0x1, R22, P0 ;  /* 0x00000001000b7824 */ /* 0x020fc400000e0616 */
[----:B------:R-:W-:-:S05]  /*aef0*/  IMAD R22, R197, 0x4000, R206 ;  /* 0x00004000c5167824 */ /* 0x000fca00078e02ce */
[----:B------:R3:W-:Y:S04]  /*af00*/  LDGSTS.E [R22+0x14200], [R10.64], P1 ;  /* 0x142000000a167fae */ /* 0x0007e80008921844 */
[----:B------:R1:W-:Y:S01]  /*af10*/  LDGSTS.E [R22+0x14600], [R8.64], P1 ;  /* 0x1460000008167fae */ /* 0x0003e20008921844 */
[----:B------:R-:W-:-:S03]  /*af20*/  IADD3 R6, P0, R5, R29, RZ ;  /* 0x0000001d05067210 */ /* 0x000fc60007f1e0ff */
[----:B------:R-:W5:Y:S01]  /*af30*/  LDL R29, [R1+0x110] ;  /* 0x00011000011d7983 */ /* 0x000f620000100800 */
[----:B---3--:R-:W-:-:S03]  /*af40*/  IADD3 R10, P2, R5, R27, RZ ;  /* 0x0000001b050a7210 */ /* 0x008fc60007f5e0ff */
[----:B------:R-:W3:Y:S01]  /*af50*/  LDL R27, [R1+0x114] ;  /* 0x00011400011b7983 */ /* 0x000ee20000100800 */
[----:B------:R-:W-:-:S03]  /*af60*/  IMAD.X R7, R0, 0x1, R26, P0 ;  /* 0x0000000100077824 */ /* 0x000fc600000e061a */
[----:B------:R-:W3:Y:S04]  /*af70*/  LDL R26, [R1+0x140] ;  /* 0x00014000011a7983 */ /* 0x000ee80000100800 */
[----:B------:R1:W-:Y:S02]  /*af80*/  LDGSTS.E [R22+0x14a00], [R6.64], P1 ;  /* 0x14a0000006167fae */ /* 0x0003e40008921844 */
[----:B-1----:R-:W-:Y:S02]  /*af90*/  IADD3 R8, P0, R5, R25, RZ ;  /* 0x0000001905087210 */ /* 0x002fe40007f1e0ff */
[----:B------:R-:W3:Y:S01]  /*afa0*/  LDL R25, [R1+0x124] ;  /* 0x0001240001197983 */ /* 0x000ee20000100800 */
[----:B------:R-:W-:-:S03]  /*afb0*/  IMAD.X R11, R0, 0x1, R21, P2 ;  /* 0x00000001000b7824 */ /* 0x000fc600010e0615 */
[----:B------:R-:W3:Y:S01]  /*afc0*/  LDL R21, [R1+0x104] ;  /* 0x0001040001157983 */ /* 0x000ee20000100800 */
[----:B------:R-:W-:-:S03]  /*afd0*/  IADD3 R6, P2, R5, R24, RZ ;  /* 0x0000001805067210 */ /* 0x000fc60007f5e0ff */
[----:B------:R1:W-:Y:S04]  /*afe0*/  LDGSTS.E [R22+0x14e00], [R10.64], P1 ;  /* 0x14e000000a167fae */ /* 0x0003e80008921844 */
[----:B------:R-:W3:Y:S01]  /*aff0*/  LDL R24, [R1+0x134] ;  /* 0x0001340001187983 */ /* 0x000ee20000100800 */
[----:B--2---:R-:W-:-:S03]  /*b000*/  IMAD.X R9, R0, 0x1, R23, P0 ;  /* 0x0000000100097824 */ /* 0x004fc600000e0617 */
[----:B------:R-:W2:Y:S01]  /*b010*/  LDL R23, [R1+0x144] ;  /* 0x0001440001177983 */ /* 0x000ea20000100800 */
[C---:B-1----:R-:W-:Y:S01]  /*b020*/  IADD3 R10, P0, R5.reuse, R145, RZ ;  /* 0x00000091050a7210 */ /* 0x042fe20007f1e0ff */
[C---:B------:R-:W-:Y:S02]  /*b030*/  IMAD.X R7, R0.reuse, 0x1, R144, P2 ;  /* 0x0000000100077824 */ /* 0x040fe400010e0690 */
[----:B------:R1:W-:Y:S02]  /*b040*/  LDGSTS.E [R22+0x15200], [R8.64], P1 ;  /* 0x1520000008167fae */ /* 0x0003e40008921844 */
[----:B------:R-:W-:Y:S02]  /*b050*/  IMAD.X R11, R0, 0x1, R58, P0 ;  /* 0x00000001000b7824 */ /* 0x000fe400000e063a */
[----:B------:R4:W-:Y:S04]  /*b060*/  LDGSTS.E [R22+0x15600], [R6.64], P1 ;  /* 0x1560000006167fae */ /* 0x0009e80008921844 */
[----:B------:R4:W-:Y:S01]  /*b070*/  LDGSTS.E [R22+0x15a00], [R10.64], P1 ;  /* 0x15a000000a167fae */ /* 0x0009e20008921844 */
[----:B-1----:R-:W-:-:S02]  /*b080*/  IADD3 R8, P2, R5, R59, RZ ;  /* 0x0000003b05087210 */ /* 0x002fc40007f5e0ff */
[----:B----4-:R-:W-:-:S03]  /*b090*/  IADD3 R6, P0, R5, R57, RZ ;  /* 0x0000003905067210 */ /* 0x010fc60007f1e0ff */
[C---:B------:R-:W-:Y:S01]  /*b0a0*/  IMAD.X R9, R0.reuse, 0x1, R56, P2 ;  /* 0x0000000100097824 */ /* 0x040fe200010e0638 */
[----:B------:R-:W-:Y:S01]  /*b0b0*/  IADD3 R10, P2, R5, R55, RZ ;  /* 0x00000037050a7210 */ /* 0x000fe20007f5e0ff */
[----:B------:R-:W-:-:S03]  /*b0c0*/  IMAD.X R7, R0, 0x1, R54, P0 ;  /* 0x0000000100077824 */ /* 0x000fc600000e0636 */
[----:B------:R1:W-:Y:S01]  /*b0d0*/  LDGSTS.E [R22+0x15e00], [R8.64], P1 ;  /* 0x15e0000008167fae */ /* 0x0003e20008921844 */
[----:B------:R-:W-:-:S03]  /*b0e0*/  IMAD.X R11, R0, 0x1, R52, P2 ;  /* 0x00000001000b7824 */ /* 0x000fc600010e0634 */
[----:B------:R4:W-:Y:S04]  /*b0f0*/  LDGSTS.E [R22+0x16200], [R6.64], P1 ;  /* 0x1620000006167fae */ /* 0x0009e80008921844 */
[----:B------:R5:W-:Y:S01]  /*b100*/  LDGSTS.E [R22+0x16600], [R10.64], P1 ;  /* 0x166000000a167fae */ /* 0x000be20008921844 */
[C---:B-1----:R-:W-:Y:S02]  /*b110*/  IADD3 R8, P0, R5.reuse, R53, RZ ;  /* 0x0000003505087210 */ /* 0x042fe40007f1e0ff */
[----:B----4-:R-:W-:-:S03]  /*b120*/  IADD3 R6, P2, R5, R31, RZ ;  /* 0x0000001f05067210 */ /* 0x010fc60007f5e0ff */
[----:B------:R-:W-:Y:S01]  /*b130*/  IMAD.X R9, R0, 0x1, R30, P0 ;  /* 0x0000000100097824 */ /* 0x000fe200000e061e */
[----:B------:R-:W-:-:S04]  /*b140*/  IADD3 R201, R201, 0x1, RZ ;  /* 0x00000001c9c97810 */ /* 0x000fc80007ffe0ff */
[----:B------:R1:W-:Y:S01]  /*b150*/  LDGSTS.E [R22+0x16a00], [R8.64], P1 ;  /* 0x16a0000008167fae */ /* 0x0003e20008921844 */
[----:B------:R-:W-:Y:S02]  /*b160*/  IMAD.MOV.U32 R179, RZ, RZ, c[0x0][0x188] ;  /* 0x00006200ffb37624 */ /* 0x000fe400078e00ff */
[----:B------:R-:W-:Y:S02]  /*b170*/  IMAD.MOV.U32 R178, RZ, RZ, c[0x0][0x18c] ;  /* 0x00006300ffb27624 */ /* 0x000fe400078e00ff */
[----:B------:R-:W-:Y:S01]  /*b180*/  IMAD.SHL.U32 R179, R179, 0x20, RZ ;  /* 0x00000020b3b37824 */ /* 0x000fe200078e00ff */
[----:B-1----:R-:W-:Y:S01]  /*b190*/  IADD3 R8, P3, R5, R28, RZ ;  /* 0x0000001c05087210 */ /* 0x002fe20007f7e0ff */
[----:B------:R-:W-:-:S03]  /*b1a0*/  IMAD.SHL.U32 R178, R178, 0x20, RZ ;  /* 0x00000020b2b27824 */ /* 0x000fc600078e00ff */
[----:B------:R-:W-:Y:S02]  /*b1b0*/  SHF.R.S32.HI R179, RZ, 0x1f, R179 ;  /* 0x0000001fffb37819 */ /* 0x000fe400000114b3 */
[----:B------:R-:W-:Y:S01]  /*b1c0*/  SHF.R.S32.HI R178, RZ, 0x1f, R178 ;  /* 0x0000001fffb27819 */ /* 0x000fe200000114b2 */
[----:B------:R-:W-:Y:S01]  /*b1d0*/  HMMA.1688.F32.TF32 R148, R152, R150, R168 ;  /* 0x000000969894723c */ /* 0x000fe200000810a8 */
[----:B------:R-:W-:Y:S02]  /*b1e0*/  IADD3 R4, R4, -0x20, RZ ;  /* 0xffffffe004047810 */ /* 0x000fe40007ffe0ff */
[----:B-----5:R-:W-:-:S05]  /*b1f0*/  IADD3 R10, P0, R5, R29, RZ ;  /* 0x0000001d050a7210 */ /* 0x020fca0007f1e0ff */
[C---:B---3--:R-:W-:Y:S02]  /*b200*/  IMAD.X R11, R0.reuse, 0x1, R27, P0 ;  /* 0x00000001000b7824 */ /* 0x048fe400000e061b */
[----:B------:R-:W-:Y:S01]  /*b210*/  IMAD.X R7, R0, 0x1, R21, P2 ;  /* 0x0000000100077824 */ /* 0x000fe200010e0615 */
[----:B------:R-:W-:-:S04]  /*b220*/  IADD3 R20, P2, R5, R20, RZ ;  /* 0x0000001405147210 */ /* 0x000fc80007f5e0ff */
[----:B------:R1:W-:Y:S01]  /*b230*/  LDGSTS.E [R22+0x16e00], [R6.64], P1 ;  /* 0x16e0000006167fae */ /* 0x0003e20008921844 */
[C---:B------:R-:W-:Y:S02]  /*b240*/  IMAD.X R21, R0.reuse, 0x1, R25, P2 ;  /* 0x0000000100157824 */ /* 0x040fe400010e0619 */
[----:B------:R-:W-:Y:S01]  /*b250*/  IMAD.X R9, R0, 0x1, R24, P3 ;  /* 0x0000000100097824 */ /* 0x000fe200018e0618 */
[----:B------:R3:W-:Y:S01]  /*b260*/  LDGSTS.E [R22+0x17200], [R10.64], P1 ;  /* 0x172000000a167fae */ /* 0x0007e20008921844 */
[----:B------:R-:W-:-:S03]  /*b270*/  IMAD.MOV.U32 R24, RZ, RZ, c[0x0][0x18c] ;  /* 0x00006300ff187624 */ /* 0x000fc600078e00ff */
[----:B------:R3:W-:Y:S01]  /*b280*/  LDGSTS.E [R22+0x17600], [R20.64], P1 ;  /* 0x1760000014167fae */ /* 0x0007e20008921844 */
[----:B-1----:R-:W-:Y:S01]  /*b290*/  IADD3 R6, P0, R5, R26, RZ ;  /* 0x0000001a05067210 */ /* 0x002fe20007f1e0ff */
[----:B------:R-:W-:Y:S02]  /*b2a0*/  IMAD.SHL.U32 R24, R24, 0x20, RZ ;  /* 0x0000002018187824 */ /* 0x000fe400078e00ff */
[----:B------:R3:W-:Y:S02]  /*b2b0*/  LDGSTS.E [R22+0x17a00], [R8.64], P1 ;  /* 0x17a0000008167fae */ /* 0x0007e40008921844 */
[----:B--2---:R-:W-:Y:S01]  /*b2c0*/  IMAD.X R7, R0, 0x1, R23, P0 ;  /* 0x0000000100077824 */ /* 0x004fe200000e0617 */
[----:B------:R-:W-:Y:S01]  /*b2d0*/  ISETP.NE.U32.AND P0, PT, R204, R201, PT ;  /* 0x000000c9cc00720c */ /* 0x000fe20003f05070 */
[----:B------:R-:W-:-:S03]  /*b2e0*/  IMAD.MOV.U32 R23, RZ, RZ, c[0x0][0x188] ;  /* 0x00006200ff177624 */ /* 0x000fc600078e00ff */
[----:B------:R3:W-:Y:S01]  /*b2f0*/  LDGSTS.E [R22+0x17e00], [R6.64], P1 ;  /* 0x17e0000006167fae */ /* 0x0007e20008921844 */
[----:B------:R-:W-:Y:S01]  /*b300*/  IMAD.SHL.U32 R23, R23, 0x20, RZ ;  /* 0x0000002017177824 */ /* 0x000fe200078e00ff */
[C---:B------:R-:W-:Y:S02]  /*b310*/  LEA R5, P1, R24.reuse, R5, 0x2 ;  /* 0x0000000518057211 */ /* 0x040fe400078210ff */
[----:B------:R-:W-:Y:S01]  /*b320*/  SHF.L.U64.HI R24, R24, 0x2, R178 ;  /* 0x0000000218187819 */ /* 0x000fe200000102b2 */
[----:B------:R-:W0:Y:S01]  /*b330*/  LDGDEPBAR ;  /* 0x00000000000079af */ /* 0x000e220000000000 */
[C---:B------:R-:W-:Y:S02]  /*b340*/  LEA R3, P2, R23.reuse, R3, 0x2 ;  /* 0x0000000317037211 */ /* 0x040fe400078410ff */
[----:B------:R-:W-:Y:S01]  /*b350*/  SHF.L.U64.HI R23, R23, 0x2, R179 ;  /* 0x0000000217177819 */ /* 0x000fe200000102b3 */
[----:B------:R-:W-:-:S04]  /*b360*/  IMAD.X R0, R0, 0x1, R24, P1 ;  /* 0x0000000100007824 */ /* 0x000fc800008e0618 */
[----:B------:R-:W-:Y:S01]  /*b370*/  IMAD.X R2, R2, 0x1, R23, P2 ;  /* 0x0000000102027824 */ /* 0x000fe200010e0617 */
[----:B---3--:R-:W-:Y:S01]  /*b380*/  @!P0 CALL.REL.NOINC `(.L_x_1) ;  /* 0x0000001000008944 */ /* 0x008fe20003c00000 */
[----:B------:R-:W-:Y:S05]  /*b390*/  BRA `(.L_x_2) ;  /* 0xffffd64000007947 */ /* 0x000fea000383ffff */
.L_x_1:
[----:B-1----:R-:W2:Y:S01]  /*b3a0*/  LDL.LU R7, [R1+0x150] ;  /* 0x0001500001077983 */ /* 0x002ea20000300800 */
[----:B------:R-:W-:-:S04]  /*b3b0*/  DEPBAR.LE SB0, 0x0 ;  /* 0x000080000000791a */ /* 0x000fc80000000000 */
[----:B------:R-:W3:Y:S04]  /*b3c0*/  LDL.LU R145, [R1+0x14c] ;  /* 0x00014c0001917983 */ /* 0x000ee80000300800 */
[----:B------:R-:W1:Y:S01]  /*b3d0*/  S2R R6, SR_TID.X ;  /* 0x0000000000067919 */ /* 0x000e620000002100 */
[C---:B------:R-:W-:Y:S02]  /*b3e0*/  IADD3 R2, R198.reuse, 0x2, RZ ;  /* 0x00000002c6027810 */ /* 0x040fe40007ffe0ff */
[----:B------:R-:W-:Y:S01]  /*b3f0*/  IADD3 R4, R198, 0x1, RZ ;  /* 0x00000001c6047810 */ /* 0x000fe20007ffe0ff */
[----:B-1----:R-:W-:-:S05]  /*b400*/  IMAD.SHL.U32 R0, R6, 0x200, RZ ;  /* 0x0000020006007824 */ /* 0x002fca00078e00ff */
[----:B------:R-:W-:Y:S02]  /*b410*/  LOP3.LUT R0, R0, 0x3000, RZ, 0xc0, !PT ;  /* 0x0000300000007812 */ /* 0x000fe400078ec0ff */
[----:B------:R-:W-:Y:S01]  /*b420*/  IADD3 R5, R198, 0x3, RZ ;  /* 0x00000003c6057810 */ /* 0x000fe20007ffe0ff */
[----:B------:R-:W-:Y:S02]  /*b430*/  IMAD.MOV.U32 R10, RZ, RZ, R64 ;  /* 0x000000ffff0a7224 */ /* 0x000fe400078e0040 */
[----:B------:R-:W-:Y:S02]  /*b440*/  IMAD.MOV.U32 R11, RZ, RZ, R65 ;  /* 0x000000ffff0b7224 */ /* 0x000fe400078e0041 */
[----:B------:R-:W-:Y:S02]  /*b450*/  IMAD.MOV.U32 R22, RZ, RZ, R40 ;  /* 0x000000ffff167224 */ /* 0x000fe400078e0028 */
[----:B------:R-:W-:Y:S02]  /*b460*/  IMAD.MOV.U32 R23, RZ, RZ, R41 ;  /* 0x000000ffff177224 */ /* 0x000fe400078e0029 */
[----:B------:R-:W-:-:S02]  /*b470*/  IMAD.MOV.U32 R8, RZ, RZ, R36 ;  /* 0x000000ffff087224 */ /* 0x000fc400078e0024 */
[----:B------:R-:W-:Y:S02]  /*b480*/  IMAD.MOV.U32 R9, RZ, RZ, R37 ;  /* 0x000000ffff097224 */ /* 0x000fe400078e0025 */
        /* <DEDUP_REMOVED lines=29> */
[----:B------:R-:W-:Y:S01]  /*b660*/  IMAD.MOV.U32 R85, RZ, RZ, R15 ;  /* 0x000000ffff557224 */ /* 0x000fe200078e000f */
[----:B--2---:R-:W-:Y:S01]  /*b670*/  LOP3.LUT R3, R0, 0x60, R7, 0xf8, !PT ;  /* 0x0000006000037812 */ /* 0x004fe200078ef807 */
[----:B------:R-:W-:Y:S01]  /*b680*/  IMAD.SHL.U32 R0, R6, 0x4, RZ ;  /* 0x0000000406007824 */ /* 0x000fe200078e00ff */
[----:B------:R-:W-:Y:S01]  /*b690*/  BAR.SYNC.DEFER_BLOCKING 0x0 ;  /* 0x0000000000007b1d */ /* 0x000fe20000010000 */
[----:B---3--:R-:W-:-:S03]  /*b6a0*/  ISETP.GE.AND P0, PT, R145, c[0x0][0x178], PT ;  /* 0x00005e0091007a0c */ /* 0x008fc60003f06270 */
[----:B------:R-:W-:Y:S02]  /*b6b0*/  LOP3.LUT R3, R3, 0x170, R0, 0x78, !PT ;  /* 0x0000017003037812 */ /* 0x000fe400078e7800 */
[----:B------:R-:W-:Y:S01]  /*b6c0*/  ISETP.LT.AND P1, PT, R2, c[0x0][0x17c], !P0 ;  /* 0x00005f0002007a0c */ /* 0x000fe20004721270 */
[C---:B------:R-:W-:Y:S02]  /*b6d0*/  IMAD.SHL.U32 R2, R6.reuse, 0x800, RZ ;  /* 0x0000080006027824 */ /* 0x040fe400078e00ff */
[----:B------:R-:W-:Y:S01]  /*b6e0*/  IMAD.SHL.U32 R0, R6, 0x40, RZ ;  /* 0x0000004006007824 */ /* 0x000fe200078e00ff */
[----:B------:R-:W-:Y:S02]  /*b6f0*/  ISETP.LT.AND P5, PT, R4, c[0x0][0x17c], !P0 ;  /* 0x00005f0004007a0c */ /* 0x000fe400047a1270 */
[----:B------:R-:W-:Y:S02]  /*b700*/  LOP3.LUT R2, R2, 0x3000, RZ, 0xc0, !PT ;  /* 0x0000300002027812 */ /* 0x000fe400078ec0ff */
[----:B------:R-:W-:-:S02]  /*b710*/  LOP3.LUT R6, R6, 0x7f, RZ, 0xc0, !PT ;  /* 0x0000007f06067812 */ /* 0x000fc400078ec0ff */
[----:B------:R-:W-:Y:S02]  /*b720*/  IADD3 R4, R198, 0x4, RZ ;  /* 0x00000004c6047810 */ /* 0x000fe40007ffe0ff */
[----:B------:R-:W-:Y:S01]  /*b730*/  LOP3.LUT R144, R0, 0x800, RZ, 0xc0, !PT ;  /* 0x0000080000907812 */ /* 0x000fe200078ec0ff */
[----:B------:R-:W-:Y:S01]  /*b740*/  IMAD R0, R6, 0x10, R2 ;  /* 0x0000001006007824 */ /* 0x000fe200078e0202 */
[----:B------:R-:W-:Y:S01]  /*b750*/  ISETP.LT.AND P4, PT, R5, c[0x0][0x17c], !P0 ;  /* 0x00005f0005007a0c */ /* 0x000fe20004781270 */
[----:B------:R-:W-:Y:S01]  /*b760*/  IMAD.MOV.U32 R5, RZ, RZ, R117 ;  /* 0x000000ffff057224 */ /* 0x000fe200078e0075 */
[----:B------:R-:W-:Y:S01]  /*b770*/  ISETP.LT.AND P2, PT, R4, c[0x0][0x17c], !P0 ;  /* 0x00005f0004007a0c */ /* 0x000fe20004741270 */
[----:B------:R-:W-:Y:S02]  /*b780*/  IMAD.IADD R144, R144, 0x1, R3 ;  /* 0x0000000190907824 */ /* 0x000fe400078e0203 */
[----:B------:R-:W-:Y:S02]  /*b790*/  IMAD.MOV.U32 R4, RZ, RZ, R116 ;  /* 0x000000ffff047224 */ /* 0x000fe400078e0074 */
[----:B------:R-:W-:-:S02]  /*b7a0*/  IMAD.MOV.U32 R6, RZ, RZ, R68 ;  /* 0x000000ffff067224 */ /* 0x000fc400078e0044 */
[----:B------:R-:W-:Y:S02]  /*b7b0*/  IMAD.MOV.U32 R7, RZ, RZ, R69 ;  /* 0x000000ffff077224 */ /* 0x000fe400078e0045 */
[----:B------:R-:W-:-:S03]  /*b7c0*/  IMAD.MOV.U32 R68, RZ, RZ, R118 ;  /* 0x000000ffff447224 */ /* 0x000fc600078e0076 */
[----:B------:R1:W-:Y:S01]  /*b7d0*/  STS.128 [R144], R4 ;  /* 0x0000000490007388 */ /* 0x0003e20000000c00 */
[----:B------:R-:W-:-:S03]  /*b7e0*/  IMAD.MOV.U32 R69, RZ, RZ, R119 ;  /* 0x000000ffff457224 */ /* 0x000fc600078e0077 */
[----:B------:R-:W-:Y:S04]  /*b7f0*/  STS.128 [R144+0x200], R8 ;  /* 0x0002000890007388 */ /* 0x000fe80000000c00 */
[----:B------:R2:W-:Y:S01]  /*b800*/  STS.128 [R144+0x80], R68 ;  /* 0x0000804490007388 */ /* 0x0005e20000000c00 */
[----:B-1----:R-:W-:Y:S02]  /*b810*/  IMAD.MOV.U32 R6, RZ, RZ, R16 ;  /* 0x000000ffff067224 */ /* 0x002fe400078e0010 */
[----:B------:R-:W-:Y:S02]  /*b820*/  IMAD.MOV.U32 R7, RZ, RZ, R17 ;  /* 0x000000ffff077224 */ /* 0x000fe400078e0011 */
[----:B------:R-:W-:Y:S02]  /*b830*/  IMAD.MOV.U32 R4, RZ, RZ, R180 ;  /* 0x000000ffff047224 */ /* 0x000fe400078e00b4 */
[----:B------:R-:W-:-:S02]  /*b840*/  IMAD.MOV.U32 R5, RZ, RZ, R181 ;  /* 0x000000ffff057224 */ /* 0x000fc400078e00b5 */
[----:B------:R-:W-:Y:S02]  /*b850*/  IMAD.MOV.U32 R16, RZ, RZ, R182 ;  /* 0x000000ffff107224 */ /* 0x000fe400078e00b6 */
[----:B------:R-:W-:Y:S01]  /*b860*/  IMAD.MOV.U32 R17, RZ, RZ, R183 ;  /* 0x000000ffff117224 */ /* 0x000fe200078e00b7 */
[----:B------:R-:W-:Y:S04]  /*b870*/  STS.128 [R144+0x280], R64 ;  /* 0x0002804090007388 */ /* 0x000fe80000000c00 */
[----:B------:R-:W-:Y:S04]  /*b880*/  STS.128 [R144+0x400], R20 ;  /* 0x0004001490007388 */ /* 0x000fe80000000c00 */
[----:B------:R-:W-:Y:S04]  /*b890*/  STS.128 [R144+0x480], R40 ;  /* 0x0004802890007388 */ /* 0x000fe80000000c00 */
[----:B------:R-:W-:Y:S04]  /*b8a0*/  STS.128 [R144+0x600], R4 ;  /* 0x0006000490007388 */ /* 0x000fe80000000c00 */
[----:B------:R-:W-:Y:S04]  /*b8b0*/  STS.128 [R144+0x680], R16 ;  /* 0x0006801090007388 */ /* 0x000fe80000000c00 */
[----:B------:R-:W-:Y:S01]  /*b8c0*/  BAR.SYNC.DEFER_BLOCKING 0x0 ;  /* 0x0000000000007b1d */ /* 0x000fe20000010000 */
[----:B--2---:R-:W-:-:S02]  /*b8d0*/  LOP3.LUT R68, R0, 0x20, RZ, 0x3c, !PT ;  /* 0x0000002000447812 */ /* 0x004fc400078e3cff */
[C---:B------:R-:W-:Y:S02]  /*b8e0*/  LOP3.LUT R3, R0.reuse, 0x40, RZ, 0x3c, !PT ;  /* 0x0000004000037812 */ /* 0x040fe400078e3cff */
[----:B------:R-:W-:Y:S01]  /*b8f0*/  LOP3.LUT R2, R0, 0x60, RZ, 0x3c, !PT ;  /* 0x0000006000027812 */ /* 0x000fe200078e3cff */
[----:B------:R-:W1:Y:S04]  /*b900*/  LDS.128 R16, [R0] ;  /* 0x0000000000107984 */ /* 0x000e680000000c00 */
[----:B------:R-:W-:Y:S04]  /*b910*/  LDS.128 R36, [R0+0x800] ;  /* 0x0008000000247984 */ /* 0x000fe80000000c00 */
[----:B------:R-:W2:Y:S04]  /*b920*/  LDS.128 R8, [R68] ;  /* 0x0000000044087984 */ /* 0x000ea80000000c00 */
[----:B------:R-:W-:Y:S04]  /*b930*/  LDS.128 R28, [R68+0x800] ;  /* 0x00080000441c7984 */ /* 0x000fe80000000c00 */
[----:B------:R-:W3:Y:S04]  /*b940*/  LDS.128 R4, [R3] ;  /* 0x0000000003047984 */ /* 0x000ee80000000c00 */
[----:B------:R-:W-:Y:S04]  /*b950*/  LDS.128 R24, [R3+0x800] ;  /* 0x0008000003187984 */ /* 0x000fe80000000c00 */
[----:B------:R-:W4:Y:S04]  /*b960*/  LDS.128 R40, [R2] ;  /* 0x0000000002287984 */ /* 0x000f280000000c00 */
[----:B------:R-:W5:Y:S04]  /*b970*/  LDS.128 R20, [R2+0x800] ;  /* 0x0008000002147984 */ /* 0x000f680000000c00 */
[----:B------:R-:W-:Y:S06]  /*b980*/  BAR.SYNC.DEFER_BLOCKING 0x0 ;  /* 0x0000000000007b1d */ /* 0x000fec0000010000 */
[----:B------:R-:W-:Y:S04]  /*b990*/  STS.128 [R144], R48 ;  /* 0x0000003090007388 */ /* 0x000fe80000000c00 */
[----:B------:R1:W-:Y:S04]  /*b9a0*/  STS.128 [R144+0x80], R72 ;  /* 0x0000804890007388 */ /* 0x0003e80000000c00 */
[----:B------:R-:W-:Y:S04]  /*b9b0*/  STS.128 [R144+0x200], R52 ;  /* 0x0002003490007388 */ /* 0x000fe80000000c00 */
[----:B------:R1:W-:Y:S04]  /*b9c0*/  STS.128 [R144+0x280], R76 ;  /* 0x0002804c90007388 */ /* 0x0003e80000000c00 */
[----:B------:R-:W-:Y:S04]  /*b9d0*/  STS.128 [R144+0x400], R32 ;  /* 0x0004002090007388 */ /* 0x000fe80000000c00 */
[----:B------:R2:W-:Y:S04]  /*b9e0*/  STS.128 [R144+0x480], R80 ;  /* 0x0004805090007388 */ /* 0x0005e80000000c00 */
[----:B------:R-:W-:Y:S04]  /*b9f0*/  STS.128 [R144+0x600], R44 ;  /* 0x0006002c90007388 */ /* 0x000fe80000000c00 */
[----:B------:R-:W-:Y:S04]  /*ba00*/  STS.128 [R144+0x680], R84 ;  /* 0x0006805490007388 */ /* 0x000fe80000000c00 */
[----:B------:R-:W-:Y:S01]  /*ba10*/  BAR.SYNC.DEFER_BLOCKING 0x0 ;  /* 0x0000000000007b1d */ /* 0x000fe20000010000 */
[----:B-1----:R-:W-:-:S02]  /*ba20*/  IMAD.MOV.U32 R72, RZ, RZ, R88 ;  /* 0x000000ffff487224 */ /* 0x002fc400078e0058 */
[----:B------:R-:W-:-:S03]  /*ba30*/  IMAD.MOV.U32 R73, RZ, RZ, R89 ;  /* 0x000000ffff497224 */ /* 0x000fc600078e0059 */
[----:B------:R-:W1:Y:S04]  /*ba40*/  LDS.128 R64, [R0] ;  /* 0x0000000000407984 */ /* 0x000e680000000c00 */
[----:B------:R-:W-:Y:S04]  /*ba50*/  LDS.128 R48, [R0+0x800] ;  /* 0x0008000000307984 */ /* 0x000fe80000000c00 */
[----:B------:R-:W1:Y:S04]  /*ba60*/  LDS.128 R60, [R68] ;  /* 0x00000000443c7984 */ /* 0x000e680000000c00 */
[----:B------:R-:W-:Y:S04]  /*ba70*/  LDS.128 R44, [R68+0x800] ;  /* 0x00080000442c7984 */ /* 0x000fe80000000c00 */
[----:B------:R-:W1:Y:S04]  /*ba80*/  LDS.128 R56, [R3] ;  /* 0x0000000003387984 */ /* 0x000e680000000c00 */
[----:B------:R-:W-:Y:S04]  /*ba90*/  LDS.128 R32, [R3+0x800] ;  /* 0x0008000003207984 */ /* 0x000fe80000000c00 */
[----:B------:R-:W1:Y:S04]  /*baa0*/  LDS.128 R52, [R2] ;  /* 0x0000000002347984 */ /* 0x000e680000000c00 */
[----:B------:R-:W1:Y:S01]  /*bab0*/  LDS.128 R12, [R2+0x800] ;  /* 0x00080000020c7984 */ /* 0x000e620000000c00 */
[----:B------:R-:W-:-:S02]  /*bac0*/  IMAD.MOV.U32 R74, RZ, RZ, R104 ;  /* 0x000000ffff4a7224 */ /* 0x000fc400078e0068 */
[----:B------:R-:W-:Y:S01]  /*bad0*/  IMAD.MOV.U32 R75, RZ, RZ, R105 ;  /* 0x000000ffff4b7224 */ /* 0x000fe200078e0069 */
[----:B------:R-:W-:Y:S01]  /*bae0*/  BAR.SYNC.DEFER_BLOCKING 0x0 ;  /* 0x0000000000007b1d */ /* 0x000fe20000010000 */
[----:B------:R-:W-:Y:S02]  /*baf0*/  IMAD.MOV.U32 R78, RZ, RZ, R164 ;  /* 0x000000ffff4e7224 */ /* 0x000fe400078e00a4 */
[----:B------:R-:W-:Y:S02]  /*bb00*/  IMAD.MOV.U32 R79, RZ, RZ, R165 ;  /* 0x000000ffff4f7224 */ /* 0x000fe400078e00a5 */
[----:B--2---:R-:W-:Y:S02]  /*bb10*/  IMAD.MOV.U32 R82, RZ, RZ, R100 ;  /* 0x000000ffff527224 */ /* 0x004fe400078e0064 */
[----:B------:R-:W-:Y:S02]  /*bb20*/  IMAD.MOV.U32 R83, RZ, RZ, R101 ;  /* 0x000000ffff537224 */ /* 0x000fe400078e0065 */
[----:B------:R-:W-:-:S02]  /*bb30*/  IMAD.MOV.U32 R104, RZ, RZ, R90 ;  /* 0x000000ffff687224 */ /* 0x000fc400078e005a */
[----:B------:R-:W-:Y:S02]  /*bb40*/  IMAD.MOV.U32 R105, RZ, RZ, R91 ;  /* 0x000000ffff697224 */ /* 0x000fe400078e005b */
[----:B------:R-:W-:Y:S02]  /*bb50*/  IMAD.MOV.U32 R76, RZ, RZ, R108 ;  /* 0x000000ffff4c7224 */ /* 0x000fe400078e006c */
[----:B------:R-:W-:Y:S02]  /*bb60*/  IMAD.MOV.U32 R77, RZ, RZ, R109 ;  /* 0x000000ffff4d7224 */ /* 0x000fe400078e006d */
[----:B------:R-:W-:Y:S02]  /*bb70*/  IMAD.MOV.U32 R164, RZ, RZ, R110 ;  /* 0x000000ffffa47224 */ /* 0x000fe400078e006e */
[----:B------:R-:W-:Y:S02]  /*bb80*/  IMAD.MOV.U32 R165, RZ, RZ, R111 ;  /* 0x000000ffffa57224 */ /* 0x000fe400078e006f */
[----:B------:R-:W-:Y:S01]  /*bb90*/  IMAD.MOV.U32 R80, RZ, RZ, R92 ;  /* 0x000000ffff507224 */ /* 0x000fe200078e005c */
[----:B------:R2:W-:Y:S01]  /*bba0*/  STS.128 [R144], R72 ;  /* 0x0000004890007388 */ /* 0x0005e20000000c00 */
[----:B------:R-:W-:-:S02]  /*bbb0*/  IMAD.MOV.U32 R81, RZ, RZ, R93 ;  /* 0x000000ffff517224 */ /* 0x000fc400078e005d */
[----:B------:R-:W-:Y:S02]  /*bbc0*/  IMAD.MOV.U32 R100, RZ, RZ, R94 ;  /* 0x000000ffff647224 */ /* 0x000fe400078e005e */
[----:B------:R-:W-:Y:S01]  /*bbd0*/  IMAD.MOV.U32 R101, RZ, RZ, R95 ;  /* 0x000000ffff657224 */ /* 0x000fe200078e005f */
[----:B------:R1:W-:Y:S04]  /*bbe0*/  STS.128 [R144+0x80], R104 ;  /* 0x0000806890007388 */ /* 0x0003e80000000c00 */
[----:B------:R-:W-:Y:S01]  /*bbf0*/  STS.128 [R144+0x200], R76 ;  /* 0x0002004c90007388 */ /* 0x000fe20000000c00 */
[----:B--2---:R-:W-:Y:S02]  /*bc00*/  IMAD.MOV.U32 R74, RZ, RZ, R112 ;  /* 0x000000ffff4a7224 */ /* 0x004fe400078e0070 */
[----:B------:R-:W-:-:S02]  /*bc10*/  IMAD.MOV.U32 R75, RZ, RZ, R113 ;  /* 0x000000ffff4b7224 */ /* 0x000fc400078e0071 */
[----:B------:R-:W-:Y:S02]  /*bc20*/  IMAD.MOV.U32 R72, RZ, RZ, R96 ;  /* 0x000000ffff487224 */ /* 0x000fe400078e0060 */
[----:B------:R-:W-:Y:S02]  /*bc30*/  IMAD.MOV.U32 R73, RZ, RZ, R97 ;  /* 0x000000ffff497224 */ /* 0x000fe400078e0061 */
[----:B------:R-:W-:Y:S02]  /*bc40*/  IMAD.MOV.U32 R112, RZ, RZ, R98 ;  /* 0x000000ffff707224 */ /* 0x000fe400078e0062 */
[----:B------:R-:W-:Y:S01]  /*bc50*/  IMAD.MOV.U32 R113, RZ, RZ, R99 ;  /* 0x000000ffff717224 */ /* 0x000fe200078e0063 */
[----:B------:R-:W-:Y:S04]  /*bc60*/  STS.128 [R144+0x280], R164 ;  /* 0x000280a490007388 */ /* 0x000fe80000000c00 */
[----:B------:R-:W-:Y:S04]  /*bc70*/  STS.128 [R144+0x400], R80 ;  /* 0x0004005090007388 */ /* 0x000fe80000000c00 */
[----:B------:R-:W-:Y:S04]  /*bc80*/  STS.128 [R144+0x480], R100 ;  /* 0x0004806490007388 */ /* 0x000fe80000000c00 */
[----:B------:R-:W-:Y:S04]  /*bc90*/  STS.128 [R144+0x600], R72 ;  /* 0x0006004890007388 */ /* 0x000fe80000000c00 */
[----:B------:R2:W-:Y:S04]  /*bca0*/  STS.128 [R144+0x680], R112 ;  /* 0x0006807090007388 */ /* 0x0005e80000000c00 */
[----:B------:R-:W-:Y:S01]  /*bcb0*/  BAR.SYNC.DEFER_BLOCKING 0x0 ;  /* 0x0000000000007b1d */ /* 0x000fe20000010000 */
[----:B-1----:R-:W-:-:S02]  /*bcc0*/  IMAD.MOV.U32 R106, RZ, RZ, R124 ;  /* 0x000000ffff6a7224 */ /* 0x002fc400078e007c */
[----:B------:R-:W-:Y:S02]  /*bcd0*/  IMAD.MOV.U32 R107, RZ, RZ, R125 ;  /* 0x000000ffff6b7224 */ /* 0x000fe400078e007d */
[----:B------:R-:W-:Y:S01]  /*bce0*/  IMAD.MOV.U32 R110, RZ, RZ, R132 ;  /* 0x000000ffff6e7224 */ /* 0x000fe200078e0084 */
        /* <DEDUP_REMOVED lines=9> */
[----:B--2---:R-:W-:Y:S02]  /*bd80*/  IMAD.MOV.U32 R114, RZ, RZ, R120 ;  /* 0x000000ffff727224 */ /* 0x004fe400078e0078 */
[----:B------:R-:W-:Y:S02]  /*bd90*/  IMAD.MOV.U32 R115, RZ, RZ, R121 ;  /* 0x000000ffff737224 */ /* 0x000fe400078e0079 */
[----:B------:R-:W-:Y:S02]  /*bda0*/  IMAD.MOV.U32 R118, RZ, RZ, R140 ;  /* 0x000000ffff767224 */ /* 0x000fe400078e008c */
[----:B------:R-:W-:Y:S02]  /*bdb0*/  IMAD.MOV.U32 R119, RZ, RZ, R141 ;  /* 0x000000ffff777224 */ /* 0x000fe400078e008d */
[----:B------:R-:W-:Y:S02]  /*bdc0*/  IMAD.MOV.U32 R104, RZ, RZ, R172 ;  /* 0x000000ffff687224 */ /* 0x000fe400078e00ac */
[----:B------:R-:W-:Y:S01]  /*bdd0*/  IMAD.MOV.U32 R105, RZ, RZ, R173 ;  /* 0x000000ffff697224 */ /* 0x000fe200078e00ad */
[----:B------:R-:W-:Y:S01]  /*bde0*/  BAR.SYNC.DEFER_BLOCKING 0x0 ;  /* 0x0000000000007b1d */ /* 0x000fe20000010000 */
        /* <DEDUP_REMOVED lines=14> */
[----:B------:R2:W-:Y:S04]  /*bed0*/  STS.128 [R144], R104 ;  /* 0x0000006890007388 */ /* 0x0005e80000000c00 */
[----:B------:R-:W-:Y:S04]  /*bee0*/  STS.128 [R144+0x80], R124 ;  /* 0x0000807c90007388 */ /* 0x000fe80000000c00 */
[----:B------:R1:W-:Y:S04]  /*bef0*/  STS.128 [R144+0x200], R108 ;  /* 0x0002006c90007388 */ /* 0x0003e80000000c00 */
[----:B------:R-:W-:Y:S04]  /*bf00*/  STS.128 [R144+0x280], R132 ;  /* 0x0002808490007388 */ /* 0x000fe80000000c00 */
[----:B------:R-:W-:Y:S04]  /*bf10*/  STS.128 [R144+0x400], R112 ;  /* 0x0004007090007388 */ /* 0x000fe80000000c00 */
[----:B------:R-:W-:Y:S04]  /*bf20*/  STS.128 [R144+0x480], R120 ;  /* 0x0004807890007388 */ /* 0x000fe80000000c00 */
[----:B------:R-:W-:Y:S04]  /*bf30*/  STS.128 [R144+0x600], R116 ;  /* 0x0006007490007388 */ /* 0x000fe80000000c00 */
[----:B------:R-:W-:Y:S01]  /*bf40*/  STS.128 [R144+0x680], R140 ;  /* 0x0006808c90007388 */ /* 0x000fe20000000c00 */
[----:B------:R-:W-:-:S02]  /*bf50*/  IMAD R70, R145, c[0x0][0x194], RZ ;  /* 0x0000650091467a24 */ /* 0x000fc400078e02ff */
[----:B------:R-:W-:Y:S01]  /*bf60*/  IMAD R71, R198, c[0x0][0x198], RZ ;  /* 0x00006600c6477a24 */ /* 0x000fe200078e02ff */
[----:B------:R-:W-:Y:S02]  /*bf70*/  BAR.SYNC.DEFER_BLOCKING 0x0 ;  /* 0x0000000000007b1d */ /* 0x000fe40000010000 */
[----:B------:R-:W-:Y:S02]  /*bf80*/  LEA R69, P6, R70, c[0x0][0x170], 0x2 ;  /* 0x00005c0046457a11 */ /* 0x000fe400078c10ff */
[----:B------:R-:W-:Y:S02]  /*bf90*/  ISETP.LT.AND P3, PT, R198, c[0x0][0x17c], !P0 ;  /* 0x00005f00c6007a0c */ /* 0x000fe40004761270 */
[----:B------:R-:W-:Y:S02]  /*bfa0*/  LEA.HI.X.SX32 R70, R70, c[0x0][0x174], 0x2, P6 ;  /* 0x00005d0046467a11 */ /* 0x000fe400030f16ff */
[C---:B--2---:R-:W-:Y:S02]  /*bfb0*/  LEA R104, P6, R71.reuse, R69, 0x2 ;  /* 0x0000004547687211 */ /* 0x044fe400078c10ff */
[----:B------:R-:W-:-:S02]  /*bfc0*/  IADD3 R107, R71, c[0x0][0x198], RZ ;  /* 0x00006600476b7a10 */ /* 0x000fc40007ffe0ff */
[-C--:B------:R-:W-:Y:S02]  /*bfd0*/  LEA.HI.X.SX32 R105, R71, R70.reuse, 0x2, P6 ;  /* 0x0000004647697211 */ /* 0x080fe400030f16ff */
[CC--:B------:R-:W-:Y:S02]  /*bfe0*/  LEA R106, P6, R107.reuse, R69.reuse, 0x2 ;  /* 0x000000456b6a7211 */ /* 0x0c0fe400078c10ff */
[C---:B-1----:R-:W-:Y:S02]  /*bff0*/  IADD3 R109, R107.reuse, c[0x0][0x198], RZ ;  /* 0x000066006b6d7a10 */ /* 0x042fe40007ffe0ff */
[----:B------:R-:W-:Y:S02]  /*c000*/  IADD3 R71, R198, 0x5, RZ ;  /* 0x00000005c6477810 */ /* 0x000fe40007ffe0ff */
[----:B------:R-:W-:Y:S02]  /*c010*/  LEA.HI.X.SX32 R107, R107, R70, 0x2, P6 ;  /* 0x000000466b6b7211 */ /* 0x000fe400030f16ff */
[----:B------:R-:W-:Y:S01]  /*c020*/  LEA R108, P6, R109, R69, 0x2 ;  /* 0x000000456d6c7211 */ /* 0x000fe200078c10ff */
[----:B------:R1:W-:Y:S01]  /*c030*/  @P3 STG.E [R104.64], R16 ;  /* 0x0000001068003986 */ /* 0x0003e2000c101904 */
[----:B------:R-:W-:-:S02]  /*c040*/  ISETP.LT.AND P3, PT, R71, c[0x0][0x17c], !P0 ;  /* 0x00005f0047007a0c */ /* 0x000fc40004761270 */
[C---:B------:R-:W-:Y:S02]  /*c050*/  IADD3 R111, R109.reuse, c[0x0][0x198], RZ ;  /* 0x000066006d6f7a10 */ /* 0x040fe40007ffe0ff */
[C---:B------:R-:W-:Y:S01]  /*c060*/  IADD3 R71, R198.reuse, 0x6, RZ ;  /* 0x00000006c6477810 */ /* 0x040fe20007ffe0ff */
[----:B------:R2:W-:Y:S01]  /*c070*/  @P5 STG.E [R106.64], R17 ;  /* 0x000000116a005986 */ /* 0x0005e2000c101904 */
[----:B------:R-:W-:Y:S02]  /*c080*/  LEA.HI.X.SX32 R109, R109, R70, 0x2, P6 ;  /* 0x000000466d6d7211 */ /* 0x000fe400030f16ff */
[----:B------:R-:W-:Y:S02]  /*c090*/  LEA R110, P6, R111, R69, 0x2 ;  /* 0x000000456f6e7211 */ /* 0x000fe400078c10ff */
[----:B------:R-:W-:Y:S02]  /*c0a0*/  ISETP.LT.AND P5, PT, R71, c[0x0][0x17c], !P0 ;  /* 0x00005f0047007a0c */ /* 0x000fe400047a1270 */
[----:B-1----:R-:W-:-:S02]  /*c0b0*/  IADD3 R16, R198, 0x7, RZ ;  /* 0x00000007c6107810 */ /* 0x002fc40007ffe0ff */
[C---:B------:R-:W-:Y:S01]  /*c0c0*/  IADD3 R71, R111.reuse, c[0x0][0x198], RZ ;  /* 0x000066006f477a10 */ /* 0x040fe20007ffe0ff */
[----:B------:R1:W-:Y:S01]  /*c0d0*/  @P1 STG.E [R108.64], R8 ;  /* 0x000000086c001986 */ /* 0x0003e2000c101904 */
[-C--:B------:R-:W-:Y:S02]  /*c0e0*/  LEA.HI.X.SX32 R111, R111, R70.reuse, 0x2, P6 ;  /* 0x000000466f6f7211 */ /* 0x080fe400030f16ff */
[----:B------:R-:W-:Y:S02]  /*c0f0*/  ISETP.LT.AND P1, PT, R16, c[0x0][0x17c], !P0 ;  /* 0x00005f0010007a0c */ /* 0x000fe40004721270 */
[----:B------:R-:W-:Y:S02]  /*c100*/  IADD3 R16, R198, 0x8, RZ ;  /* 0x00000008c6107810 */ /* 0x000fe40007ffe0ff */
[C---:B------:R-:W-:Y:S02]  /*c110*/  LEA R104, P6, R71.reuse, R69, 0x2 ;  /* 0x0000004547687211 */ /* 0x040fe400078c10ff */
[C---:B--2---:R-:W-:Y:S01]  /*c120*/  IADD3 R17, R71.reuse, c[0x0][0x198], RZ ;  /* 0x0000660047117a10 */ /* 0x044fe20007ffe0ff */
[----:B------:R2:W-:Y:S01]  /*c130*/  @P4 STG.E [R110.64], R9 ;  /* 0x000000096e004986 */ /* 0x0005e2000c101904 */
[----:B------:R-:W-:-:S02]  /*c140*/  LEA.HI.X.SX32 R105, R71, R70, 0x2, P6 ;  /* 0x0000004647697211 */ /* 0x000fc400030f16ff */
[----:B------:R-:W-:Y:S02]  /*c150*/  ISETP.LT.AND P4, PT, R16, c[0x0][0x17c], !P0 ;  /* 0x00005f0010007a0c */ /* 0x000fe40004781270 */
[CC--:B------:R-:W-:Y:S02]  /*c160*/  LEA R16, P6, R17.reuse, R69.reuse, 0x2 ;  /* 0x0000004511107211 */ /* 0x0c0fe400078c10ff */
[C---:B------:R-:W-:Y:S02]  /*c170*/  IADD3 R107, R17.reuse, c[0x0][0x198], RZ ;  /* 0x00006600116b7a10 */ /* 0x040fe40007ffe0ff */
[----:B------:R-:W-:Y:S02]  /*c180*/  LEA.HI.X.SX32 R17, R17, R70, 0x2, P6 ;  /* 0x0000004611117211 */ /* 0x000fe400030f16ff */
[C---:B------:R-:W-:Y:S02]  /*c190*/  LEA R106, P6, R107.reuse, R69, 0x2 ;  /* 0x000000456b6a7211 */ /* 0x040fe400078c10ff */
[----:B-1----:R-:W-:Y:S01]  /*c1a0*/  IADD3 R8, R198, 0xa, RZ ;  /* 0x0000000ac6087810 */ /* 0x002fe20007ffe0ff */
[----:B---3--:R1:W-:Y:S01]  /*c1b0*/  @P2 STG.E [R104.64], R4 ;  /* 0x0000000468002986 */ /* 0x0083e2000c101904 */
[----:B--2---:R-:W-:-:S02]  /*c1c0*/  IADD3 R9, R107, c[0x0][0x198], RZ ;  /* 0x000066006b097a10 */ /* 0x004fc40007ffe0ff */
[----:B------:R-:W-:Y:S01]  /*c1d0*/  IADD3 R71, R198, 0x9, RZ ;  /* 0x00000009c6477810 */ /* 0x000fe20007ffe0ff */
[----:B------:R2:W-:Y:S01]  /*c1e0*/  @P3 STG.E [R16.64], R5 ;  /* 0x0000000510003986 */ /* 0x0005e2000c101904 */
[----:B------:R-:W-:Y:S02]  /*c1f0*/  LEA.HI.X.SX32 R107, R107, R70, 0x2, P6 ;  /* 0x000000466b6b7211 */ /* 0x000fe400030f16ff */
[----:B------:R-:W-:Y:S02]  /*c200*/  ISETP.LT.AND P3, PT, R8, c[0x0][0x17c], !P0 ;  /* 0x00005f0008007a0c */ /* 0x000fe40004761270 */
[----:B------:R-:W-:Y:S02]  /*c210*/  LEA R8, P6, R9, R69, 0x2 ;  /* 0x0000004509087211 */ /* 0x000fe400078c10ff */
[----:B------:R-:W-:Y:S02]  /*c220*/  ISETP.LT.AND P2, PT, R71, c[0x0][0x17c], !P0 ;  /* 0x00005f0047007a0c */ /* 0x000fe40004741270 */
[----:B-1----:R-:W-:-:S02]  /*c230*/  IADD3 R105, R9, c[0x0][0x198], RZ ;  /* 0x0000660009697a10 */ /* 0x002fc40007ffe0ff */
[C---:B------:R-:W-:Y:S01]  /*c240*/  IADD3 R71, R198.reuse, 0xb, RZ ;  /* 0x0000000bc6477810 */ /* 0x040fe20007ffe0ff */
[----:B----4-:R1:W-:Y:S01]  /*c250*/  @P5 STG.E [R106.64], R40 ;  /* 0x000000286a005986 */ /* 0x0103e2000c101904 */
[-C--:B------:R-:W-:Y:S02]  /*c260*/  LEA.HI.X.SX32 R9, R9, R70.reuse, 0x2, P6 ;  /* 0x0000004609097211 */ /* 0x080fe400030f16ff */
[----:B------:R-:W-:Y:S02]  /*c270*/  LEA R104, P6, R105, R69, 0x2 ;  /* 0x0000004569687211 */ /* 0x000fe400078c10ff */
[----:B------:R-:W-:Y:S02]  /*c280*/  ISETP.LT.AND P5, PT, R71, c[0x0][0x17c], !P0 ;  /* 0x00005f0047007a0c */ /* 0x000fe400047a1270 */
[----:B------:R-:W-:Y:S02]  /*c290*/  IADD3 R4, R198, 0xc, RZ ;  /* 0x0000000cc6047810 */ /* 0x000fe40007ffe0ff */
[C---:B------:R-:W-:Y:S01]  /*c2a0*/  IADD3 R71, R105.reuse, c[0x0][0x198], RZ ;  /* 0x0000660069477a10 */ /* 0x040fe20007ffe0ff */
[----:B------:R3:W-:Y:S01]  /*c2b0*/  @P1 STG.E [R8.64], R41 ;  /* 0x0000002908001986 */ /* 0x0007e2000c101904 */
[----:B------:R-:W-:-:S02]  /*c2c0*/  LEA.HI.X.SX32 R105, R105, R70, 0x2, P6 ;  /* 0x0000004669697211 */ /* 0x000fc400030f16ff */
[----:B------:R-:W-:Y:S02]  /*c2d0*/  ISETP.LT.AND P1, PT, R4, c[0x0][0x17c], !P0 ;  /* 0x00005f0004007a0c */ /* 0x000fe40004721270 */
[C---:B------:R-:W-:Y:S02]  /*c2e0*/  LEA R4, P6, R71.reuse, R69, 0x2 ;  /* 0x0000004547047211 */ /* 0x040fe400078c10ff */
[----:B--2---:R-:W-:Y:S02]  /*c2f0*/  IADD3 R16, R198, 0xd, RZ ;  /* 0x0000000dc6107810 */ /* 0x004fe40007ffe0ff */
[C---:B------:R-:W-:Y:S01]  /*c300*/  IADD3 R17, R71.reuse, c[0x0][0x198], RZ ;  /* 0x0000660047117a10 */ /* 0x040fe20007ffe0ff */
[----:B------:R-:W-:Y:S01]  /*c310*/  @P4 STG.E [R104.64], R36 ;  /* 0x0000002468004986 */ /* 0x000fe2000c101904 */
[----:B------:R-:W-:Y:S02]  /*c320*/  LEA.HI.X.SX32 R5, R71, R70, 0x2, P6 ;  /* 0x0000004647057211 */ /* 0x000fe400030f16ff */
[----:B------:R-:W-:-:S02]  /*c330*/  ISETP.LT.AND P4, PT, R16, c[0x0][0x17c], !P0 ;  /* 0x00005f0010007a0c */ /* 0x000fc40004781270 */
[CC--:B------:R-:W-:Y:S02]  /*c340*/  LEA R16, P6, R17.reuse, R69.reuse, 0x2 ;  /* 0x0000004511107211 */ /* 0x0c0fe400078c10ff */
[----:B-1----:R-:W-:Y:S02]  /*c350*/  IADD3 R40, R198, 0xe, RZ ;  /* 0x0000000ec6287810 */ /* 0x002fe40007ffe0ff */
[C---:B---3--:R-:W-:Y:S01]  /*c360*/  IADD3 R9, R17.reuse, c[0x0][0x198], RZ ;  /* 0x0000660011097a10 */ /* 0x048fe20007ffe0ff */
[----:B------:R1:W-:Y:S01]  /*c370*/  @P2 STG.E [R4.64], R37 ;  /* 0x0000002504002986 */ /* 0x0003e2000c101904 */
[----:B------:R-:W-:Y:S02]  /*c380*/  LEA.HI.X.SX32 R17, R17, R70, 0x2, P6 ;  /* 0x0000004611117211 */ /* 0x000fe400030f16ff */
[----:B------:R-:W-:Y:S02]  /*c390*/  ISETP.LT.AND P2, PT, R40, c[0x0][0x17c], !P0 ;  /* 0x00005f0028007a0c */ /* 0x000fe40004741270 */
[----:B------:R-:W-:-:S02]  /*c3a0*/  LEA R8, P6, R9, R69, 0x2 ;  /* 0x0000004509087211 */ /* 0x000fc400078c10ff */
[----:B------:R-:W-:Y:S02]  /*c3b0*/  IADD3 R40, R198, 0xf, RZ ;  /* 0x0000000fc6287810 */ /* 0x000fe40007ffe0ff */
[C---:B------:R-:W-:Y:S01]  /*c3c0*/  IADD3 R41, R9.reuse, c[0x0][0x198], RZ ;  /* 0x0000660009297a10 */ /* 0x040fe20007ffe0ff */
[----:B------:R2:W-:Y:S01]  /*c3d0*/  @P3 STG.E [R16.64], R28 ;  /* 0x0000001c10003986 */ /* 0x0005e2000c101904 */
[----:B------:R-:W-:Y:S02]  /*c3e0*/  LEA.HI.X.SX32 R9, R9, R70, 0x2, P6 ;  /* 0x0000004609097211 */ /* 0x000fe400030f16ff */
[----:B------:R-:W-:Y:S02]  /*c3f0*/  ISETP.LT.AND P3, PT, R40, c[0x0][0x17c], !P0 ;  /* 0x00005f0028007a0c */ /* 0x000fe40004761270 */
[----:B------:R-:W-:Y:S02]  /*c400*/  LEA R40, P6, R41, R69, 0x2 ;  /* 0x0000004529287211 */ /* 0x000fe400078c10ff */
[----:B-1----:R-:W-:-:S02]  /*c410*/  IADD3 R4, R198, 0x10, RZ ;  /* 0x00000010c6047810 */ /* 0x002fc40007ffe0ff */
[C---:B------:R-:W-:Y:S01]  /*c420*/  IADD3 R5, R41.reuse, c[0x0][0x198], RZ ;  /* 0x0000660029057a10 */ /* 0x040fe20007ffe0ff */
[----:B------:R1:W-:Y:S01]  /*c430*/  @P5 STG.E [R8.64], R29 ;  /* 0x0000001d08005986 */ /* 0x0003e2000c101904 */
[-C--:B------:R-:W-:Y:S02]  /*c440*/  LEA.HI.X.SX32 R41, R41, R70.reuse, 0x2, P6 ;  /* 0x0000004629297211 */ /* 0x080fe400030f16ff */
[----:B------:R-:W-:Y:S02]  /*c450*/  ISETP.LT.AND P5, PT, R4, c[0x0][0x17c], !P0 ;  /* 0x00005f0004007a0c */ /* 0x000fe400047a1270 */
[C---:B------:R-:W-:Y:S02]  /*c460*/  LEA R4, P6, R5.reuse, R69, 0x2 ;  /* 0x0000004505047211 */ /* 0x040fe400078c10ff */
[----:B------:R-:W-:Y:S02]  /*c470*/  IADD3 R36, R198, 0x11, RZ ;  /* 0x00000011c6247810 */ /* 0x000fe40007ffe0ff */
[C---:B--2---:R-:W-:Y:S01]  /*c480*/  IADD3 R17, R5.reuse, c[0x0][0x198], RZ ;  /* 0x0000660005117a10 */ /* 0x044fe20007ffe0ff */
[----:B------:R-:W-:Y:S01]  /*c490*/  @P1 STG.E [R40.64], R24 ;  /* 0x0000001828001986 */ /* 0x000fe2000c101904 */
[----:B------:R-:W-:-:S02]  /*c4a0*/  LEA.HI.X.SX32 R5, R5, R70, 0x2, P6 ;  /* 0x0000004605057211 */ /* 0x000fc400030f16ff */
[----:B------:R-:W-:Y:S02]  /*c4b0*/  ISETP.LT.AND P1, PT, R36, c[0x0][0x17c], !P0 ;  /* 0x00005f0024007a0c */ /* 0x000fe40004721270 */
[CC--:B------:R-:W-:Y:S02]  /*c4c0*/  LEA R16, P6, R17.reuse, R69.reuse, 0x2 ;  /* 0x0000004511107211 */ /* 0x0c0fe400078c10ff */
[C---:B------:R-:W-:Y:S02]  /*c4d0*/  IADD3 R36, R17.reuse, c[0x0][0x198], RZ ;  /* 0x0000660011247a10 */ /* 0x040fe40007ffe0ff */
[----:B------:R-:W-:Y:S02]  /*c4e0*/  LEA.HI.X.SX32 R17, R17, R70, 0x2, P6 ;  /* 0x0000004611117211 */ /* 0x000fe400030f16ff */
[----:B------:R-:W-:Y:S02]  /*c4f0*/  IADD3 R28, R198, 0x12, RZ ;  /* 0x00000012c61c7810 */ /* 0x000fe40007ffe0ff */
[----:B-1----:R-:W-:-:S02]  /*c500*/  LEA R8, P6, R36, R69, 0x2 ;  /* 0x0000004524087211 */ /* 0x002fc400078c10ff */
[----:B------:R-:W-:Y:S01]  /*c510*/  IADD3 R29, R36, c[0x0][0x198], RZ ;  /* 0x00006600241d7a10 */ /* 0x000fe20007ffe0ff */
[----:B------:R1:W-:Y:S01]  /*c520*/  @P4 STG.E [R4.64], R25 ;  /* 0x0000001904004986 */ /* 0x0003e2000c101904 */
[----:B------:R-:W-:Y:S02]  /*c530*/  ISETP.LT.AND P4, PT, R28, c[0x0][0x17c], !P0 ;  /* 0x00005f001c007a0c */ /* 0x000fe40004781270 */
[-C--:B------:R-:W-:Y:S02]  /*c540*/  LEA.HI.X.SX32 R9, R36, R70.reuse, 0x2, P6 ;  /* 0x0000004624097211 */ /* 0x080fe400030f16ff */
[C---:B------:R-:W-:Y:S02]  /*c550*/  LEA R28, P6, R29.reuse, R69, 0x2 ;  /* 0x000000451d1c7211 */ /* 0x040fe400078c10ff */
[C---:B-1----:R-:W-:Y:S02]  /*c560*/  IADD3 R5, R29.reuse, c[0x0][0x198], RZ ;  /* 0x000066001d057a10 */ /* 0x042fe40007ffe0ff */
[----:B------:R-:W-:-:S02]  /*c570*/  LEA.HI.X.SX32 R29, R29, R70, 0x2, P6 ;  /* 0x000000461d1d7211 */ /* 0x000fc400030f16ff */
[C---:B------:R-:W-:Y:S02]  /*c580*/  LEA R4, P6, R5.reuse, R69, 0x2 ;  /* 0x0000004505047211 */ /* 0x040fe400078c10ff */
[C---:B------:R-:W-:Y:S02]  /*c590*/  IADD3 R25, R5.reuse, c[0x0][0x198], RZ ;  /* 0x0000660005197a10 */ /* 0x040fe40007ffe0ff */
[----:B------:R-:W-:Y:S01]  /*c5a0*/  IADD3 R24, R198, 0x13, RZ ;  /* 0x00000013c6187810 */ /* 0x000fe20007ffe0ff */
[----:B-----5:R1:W-:Y:S01]  /*c5b0*/  @P2 STG.E [R16.64], R20 ;  /* 0x0000001410002986 */ /* 0x0203e2000c101904 */
[----:B------:R-:W-:Y:S02]  /*c5c0*/  LEA.HI.X.SX32 R5, R5, R70, 0x2, P6 ;  /* 0x0000004605057211 */ /* 0x000fe400030f16ff */
[----:B------:R-:W-:Y:S01]  /*c5d0*/  ISETP.LT.AND P2, PT, R24, c[0x0][0x17c], !P0 ;  /* 0x00005f0018007a0c */ /* 0x000fe20004741270 */
[----:B------:R2:W-:Y:S01]  /*c5e0*/  @P3 STG.E [R8.64], R21 ;  /* 0x0000001508003986 */ /* 0x0005e2000c101904 */
[----:B------:R-:W-:-:S03]  /*c5f0*/  IADD3 R24, R198, 0x14, RZ ;  /* 0x00000014c6187810 */ /* 0x000fc60007ffe0ff */
[----:B------:R-:W-:Y:S01]  /*c600*/  @P5 STG.E [R28.64], R18 ;  /* 0x000000121c005986 */ /* 0x000fe2000c101904 */
[----:B-1----:R-:W-:-:S03]  /*c610*/  LEA R16, P6, R25, R69, 0x2 ;  /* 0x0000004519107211 */ /* 0x002fc600078c10ff */
[----:B------:R1:W-:Y:S01]  /*c620*/  @P1 STG.E [R4.64], R19 ;  /* 0x0000001304001986 */ /* 0x0003e2000c101904 */
[----:B--2---:R-:W-:Y:S02]  /*c630*/  IADD3 R8, R198, 0x16, RZ ;  /* 0x00000016c6087810 */ /* 0x004fe40007ffe0ff */
[C---:B------:R-:W-:Y:S02]  /*c640*/  IADD3 R9, R25.reuse, c[0x0][0x198], RZ ;  /* 0x0000660019097a10 */ /* 0x040fe40007ffe0ff */
[----:B------:R-:W-:Y:S02]  /*c650*/  LEA.HI.X.SX32 R17, R25, R70, 0x2, P6 ;  /* 0x0000004619117211 */ /* 0x000fe400030f16ff */
[----:B------:R-:W-:Y:S02]  /*c660*/  ISETP.LT.AND P1, PT, R8, c[0x0][0x17c], !P0 ;  /* 0x00005f0008007a0c */ /* 0x000fe40004721270 */
[----:B------:R-:W-:Y:S02]  /*c670*/  ISETP.LT.AND P3, PT, R24, c[0x0][0x17c], !P0 ;  /* 0x00005f0018007a0c */ /* 0x000fe40004761270 */
[----:B------:R-:W-:-:S02]  /*c680*/  IADD3 R20, R198, 0x17, RZ ;  /* 0x00000017c6147810 */ /* 0x000fc40007ffe0ff */
[C---:B------:R-:W-:Y:S02]  /*c690*/  LEA R8, P6, R9.reuse, R69, 0x2 ;  /* 0x0000004509087211 */ /* 0x040fe400078c10ff */
[----:B------:R-:W-:Y:S02]  /*c6a0*/  IADD3 R24, R198, 0x15, RZ ;  /* 0x00000015c6187810 */ /* 0x000fe40007ffe0ff */
[C---:B------:R-:W-:Y:S01]  /*c6b0*/  IADD3 R21, R9.reuse, c[0x0][0x198], RZ ;  /* 0x0000660009157a10 */ /* 0x040fe20007ffe0ff */
[----:B------:R2:W-:Y:S01]  /*c6c0*/  @P4 STG.E [R16.64], R10 ;  /* 0x0000000a10004986 */ /* 0x0005e2000c101904 */
[----:B------:R-:W-:Y:S02]  /*c6d0*/  LEA.HI.X.SX32 R9, R9, R70, 0x2, P6 ;  /* 0x0000004609097211 */ /* 0x000fe400030f16ff */
[----:B------:R-:W-:Y:S02]  /*c6e0*/  ISETP.LT.AND P4, PT, R20, c[0x0][0x17c], !P0 ;  /* 0x00005f0014007a0c */ /* 0x000fe40004781270 */
[----:B------:R-:W-:-:S02]  /*c6f0*/  ISETP.LT.AND P5, PT, R24, c[0x0][0x17c], !P0 ;  /* 0x00005f0018007a0c */ /* 0x000fc400047a1270 */
[CC--:B------:R-:W-:Y:S02]  /*c700*/  LEA R20, P6, R21.reuse, R69.reuse, 0x2 ;  /* 0x0000004515147211 */ /* 0x0c0fe400078c10ff */
[C---:B------:R-:W-:Y:S02]  /*c710*/  IADD3 R24, R21.reuse, c[0x0][0x198], RZ ;  /* 0x0000660015187a10 */ /* 0x040fe40007ffe0ff */
[-C--:B------:R-:W-:Y:S02]  /*c720*/  LEA.HI.X.SX32 R21, R21, R70.reuse, 0x2, P6 ;  /* 0x0000004615157211 */ /* 0x080fe400030f16ff */
[----:B-1----:R-:W-:Y:S02]  /*c730*/  LEA R4, P6, R24, R69, 0x2 ;  /* 0x0000004518047211 */ /* 0x002fe400078c10ff */
[----:B--2---:R-:W-:Y:S02]  /*c740*/  IADD3 R10, R198, 0x19, RZ ;  /* 0x00000019c60a7810 */ /* 0x004fe40007ffe0ff */
[C---:B------:R-:W-:Y:S01]  /*c750*/  IADD3 R17, R24.reuse, c[0x0][0x198], RZ ;  /* 0x0000660018117a10 */ /* 0x040fe20007ffe0ff */
[----:B------:R1:W-:Y:S01]  /*c760*/  @P2 STG.E [R8.64], R11 ;  /* 0x0000000b08002986 */ /* 0x0003e2000c101904 */
[----:B------:R-:W-:-:S02]  /*c770*/  LEA.HI.X.SX32 R5, R24, R70, 0x2, P6 ;  /* 0x0000004618057211 */ /* 0x000fc400030f16ff */
[C---:B------:R-:W-:Y:S01]  /*c780*/  LEA R16, P6, R17.reuse, R69, 0x2 ;  /* 0x0000004511107211 */ /* 0x040fe200078c10ff */
[----:B------:R-:W-:Y:S01]  /*c790*/  @P3 STG.E [R20.64], R6 ;  /* 0x0000000614003986 */ /* 0x000fe2000c101904 */
[----:B------:R-:W-:Y:S02]  /*c7a0*/  ISETP.LT.AND P3, PT, R10, c[0x0][0x17c], !P0 ;  /* 0x00005f000a007a0c */ /* 0x000fe40004761270 */
[C---:B------:R-:W-:Y:S01]  /*c7b0*/  IADD3 R10, R198.reuse, 0x1a, RZ ;  /* 0x0000001ac60a7810 */ /* 0x040fe20007ffe0ff */
[----:B------:R2:W-:Y:S01]  /*c7c0*/  @P5 STG.E [R4.64], R7 ;  /* 0x0000000704005986 */ /* 0x0005e2000c101904 */
[----:B------:R-:W-:Y:S02]  /*c7d0*/  IADD3 R18, R198, 0x18, RZ ;  /* 0x00000018c6127810 */ /* 0x000fe40007ffe0ff */
[C---:B-1----:R-:W-:Y:S02]  /*c7e0*/  IADD3 R9, R17.reuse, c[0x0][0x198], RZ ;  /* 0x0000660011097a10 */ /* 0x042fe40007ffe0ff */
[----:B------:R-:W-:-:S02]  /*c7f0*/  LEA.HI.X.SX32 R17, R17, R70, 0x2, P6 ;  /* 0x0000004611117211 */ /* 0x000fc400030f16ff */
[----:B------:R-:W-:Y:S02]  /*c800*/  ISETP.LT.AND P5, PT, R10, c[0x0][0x17c], !P0 ;  /* 0x00005f000a007a0c */ /* 0x000fe400047a1270 */
[----:B------:R-:W-:Y:S02]  /*c810*/  IADD3 R10, R198, 0x1b, RZ ;  /* 0x0000001bc60a7810 */ /* 0x000fe40007ffe0ff */
[C---:B------:R-:W-:Y:S02]  /*c820*/  LEA R8, P6, R9.reuse, R69, 0x2 ;  /* 0x0000004509087211 */ /* 0x040fe400078c10ff */
[----:B------:R-:W-:Y:S02]  /*c830*/  ISETP.LT.AND P2, PT, R18, c[0x0][0x17c], !P0 ;  /* 0x00005f0012007a0c */ /* 0x000fe40004741270 */
[C---:B------:R-:W-:Y:S01]  /*c840*/  IADD3 R11, R9.reuse, c[0x0][0x198], RZ ;  /* 0x00006600090b7a10 */ /* 0x040fe20007ffe0ff */
[----:B------:R1:W-:Y:S01]  /*c850*/  @P1 STG.E [R16.64], R42 ;  /* 0x0000002a10001986 */ /* 0x0003e2000c101904 */
[----:B------:R-:W-:-:S02]  /*c860*/  LEA.HI.X.SX32 R9, R9, R70, 0x2, P6 ;  /* 0x0000004609097211 */ /* 0x000fc400030f16ff */
[----:B------:R-:W-:Y:S02]  /*c870*/  ISETP.LT.AND P1, PT, R10, c[0x0][0x17c], !P0 ;  /* 0x00005f000a007a0c */ /* 0x000fe40004721270 */
[C---:B------:R-:W-:Y:S02]  /*c880*/  LEA R10, P6, R11.reuse, R69, 0x2 ;  /* 0x000000450b0a7211 */ /* 0x040fe400078c10ff */
[----:B--2---:R-:W-:Y:S02]  /*c890*/  IADD3 R4, R198, 0x1c, RZ ;  /* 0x0000001cc6047810 */ /* 0x004fe40007ffe0ff */
[C---:B------:R-:W-:Y:S01]  /*c8a0*/  IADD3 R5, R11.reuse, c[0x0][0x198], RZ ;  /* 0x000066000b057a10 */ /* 0x040fe20007ffe0ff */
[----:B------:R2:W-:Y:S01]  /*c8b0*/  @P4 STG.E [R8.64], R43 ;  /* 0x0000002b08004986 */ /* 0x0005e2000c101904 */
[----:B------:R-:W-:Y:S02]  /*c8c0*/  LEA.HI.X.SX32 R11, R11, R70, 0x2, P6 ;  /* 0x000000460b0b7211 */ /* 0x000fe400030f16ff */
[----:B------:R-:W-:-:S02]  /*c8d0*/  ISETP.LT.AND P4, PT, R4, c[0x0][0x17c], !P0 ;  /* 0x00005f0004007a0c */ /* 0x000fc40004781270 */
[----:B------:R-:W-:Y:S02]  /*c8e0*/  IADD3 R6, R198, 0x1d, RZ ;  /* 0x0000001dc6067810 */ /* 0x000fe40007ffe0ff */
[CC--:B------:R-:W-:Y:S02]  /*c8f0*/  LEA R4, P6, R5.reuse, R69.reuse, 0x2 ;  /* 0x0000004505047211 */ /* 0x0c0fe400078c10ff */
[C---:B------:R-:W-:Y:S01]  /*c900*/  IADD3 R7, R5.reuse, c[0x0][0x198], RZ ;  /* 0x0000660005077a10 */ /* 0x040fe20007ffe0ff */
[----:B------:R3:W-:Y:S01]  /*c910*/  @P2 STG.E [R10.64], R38 ;  /* 0x000000260a002986 */ /* 0x0007e2000c101904 */
[----:B------:R-:W-:Y:S02]  /*c920*/  LEA.HI.X.SX32 R5, R5, R70, 0x2, P6 ;  /* 0x0000004605057211 */ /* 0x000fe400030f16ff */
[----:B------:R-:W-:Y:S02]  /*c930*/  ISETP.LT.AND P2, PT, R6, c[0x0][0x17c], !P0 ;  /* 0x00005f0006007a0c */ /* 0x000fe40004741270 */
[----:B------:R-:W-:-:S02]  /*c940*/  LEA R6, P6, R7, R69, 0x2 ;  /* 0x0000004507067211 */ /* 0x000fc400078c10ff */
[C---:B-1----:R-:W-:Y:S02]  /*c950*/  IADD3 R17, R7.reuse, c[0x0][0x198], RZ ;  /* 0x0000660007117a10 */ /* 0x042fe40007ffe0ff */
[-C--:B------:R-:W-:Y:S02]  /*c960*/  LEA.HI.X.SX32 R7, R7, R70.reuse, 0x2, P6 ;  /* 0x0000004607077211 */ /* 0x080fe400030f16ff */
[C---:B--2---:R-:W-:Y:S02]  /*c970*/  LEA R8, P6, R17.reuse, R69, 0x2 ;  /* 0x0000004511087211 */ /* 0x044fe400078c10ff */
[----:B---3--:R-:W-:Y:S01]  /*c980*/  IADD3 R10, R198, 0x1f, RZ ;  /* 0x0000001fc60a7810 */ /* 0x008fe20007ffe0ff */
[----:B------:R1:W-:Y:S01]  /*c990*/  @P3 STG.E [R4.64], R39 ;  /* 0x0000002704003986 */ /* 0x0003e2000c101904 */
[C---:B------:R-:W-:Y:S02]  /*c9a0*/  IADD3 R11, R17.reuse, c[0x0][0x198], RZ ;  /* 0x00006600110b7a10 */ /* 0x040fe40007ffe0ff */
[----:B------:R-:W-:Y:S01]  /*c9b0*/  LEA.HI.X.SX32 R9, R17, R70, 0x2, P6 ;  /* 0x0000004611097211 */ /* 0x000fe200030f16ff */
[----:B------:R2:W-:Y:S01]  /*c9c0*/  @P5 STG.E [R6.64], R30 ;  /* 0x0000001e06005986 */ /* 0x0005e2000c101904 */
[----:B------:R-:W-:-:S02]  /*c9d0*/  ISETP.LT.AND P5, PT, R10, c[0x0][0x17c], !P0 ;  /* 0x00005f000a007a0c */ /* 0x000fc400047a1270 */
[CC--:B------:R-:W-:Y:S02]  /*c9e0*/  LEA R10, P6, R11.reuse, R69.reuse, 0x2 ;  /* 0x000000450b0a7211 */ /* 0x0c0fe400078c10ff */
[C---:B-1----:R-:W-:Y:S02]  /*c9f0*/  IADD3 R5, R11.reuse, c[0x0][0x198], RZ ;  /* 0x000066000b057a10 */ /* 0x042fe40007ffe0ff */
[-C--:B------:R-:W-:Y:S02]  /*ca00*/  LEA.HI.X.SX32 R11, R11, R70.reuse, 0x2, P6 ;  /* 0x000000460b0b7211 */ /* 0x080fe400030f16ff */
[C---:B------:R-:W-:Y:S02]  /*ca10*/  LEA R4, P6, R5.reuse, R69, 0x2 ;  /* 0x0000004505047211 */ /* 0x040fe400078c10ff */
[C---:B------:R-:W-:Y:S02]  /*ca20*/  IADD3 R17, R5.reuse, c[0x0][0x198], RZ ;  /* 0x0000660005117a10 */ /* 0x040fe40007ffe0ff */
[----:B------:R-:W-:Y:S01]  /*ca30*/  IADD3 R16, R198, 0x1e, RZ ;  /* 0x0000001ec6107810 */ /* 0x000fe20007ffe0ff */
[----:B------:R1:W-:Y:S01]  /*ca40*/  @P1 STG.E [R8.64], R31 ;  /* 0x0000001f08001986 */ /* 0x0003e2000c101904 */
[----:B------:R-:W-:-:S02]  /*ca50*/  LEA.HI.X.SX32 R5, R5, R70, 0x2, P6 ;  /* 0x0000004605057211 */ /* 0x000fc400030f16ff */
[C---:B--2---:R-:W-:Y:S01]  /*ca60*/  LEA R6, P6, R17.reuse, R69, 0x2 ;  /* 0x0000004511067211 */ /* 0x044fe200078c10ff */
[----:B------:R2:W-:Y:S01]  /*ca70*/  @P4 STG.E [R10.64], R26 ;  /* 0x0000001a0a004986 */ /* 0x0005e2000c101904 */
[----:B------:R-:W-:Y:S02]  /*ca80*/  ISETP.LT.AND P3, PT, R16, c[0x0][0x17c], !P0 ;  /* 0x00005f0010007a0c */ /* 0x000fe40004761270 */
[C---:B------:R-:W-:Y:S01]  /*ca90*/  IADD3 R16, R198.reuse, 0x20, RZ ;  /* 0x00000020c6107810 */ /* 0x040fe20007ffe0ff */
[----:B------:R3:W-:Y:S01]  /*caa0*/  @P2 STG.E [R4.64], R27 ;  /* 0x0000001b04002986 */ /* 0x0007e2000c101904 */
[----:B-1----:R-:W-:Y:S02]  /*cab0*/  IADD3 R8, R198, 0x22, RZ ;  /* 0x00000022c6087810 */ /* 0x002fe40007ffe0ff */
[C---:B------:R-:W-:Y:S02]  /*cac0*/  IADD3 R9, R17.reuse, c[0x0][0x198], RZ ;  /* 0x0000660011097a10 */ /* 0x040fe40007ffe0ff */
[----:B------:R-:W-:-:S02]  /*cad0*/  LEA.HI.X.SX32 R7, R17, R70, 0x2, P6 ;  /* 0x0000004611077211 */ /* 0x000fc400030f16ff */
[----:B------:R-:W-:Y:S02]  /*cae0*/  ISETP.LT.AND P2, PT, R8, c[0x0][0x17c], !P0 ;  /* 0x00005f0008007a0c */ /* 0x000fe40004741270 */
[CC--:B------:R-:W-:Y:S02]  /*caf0*/  LEA R8, P6, R9.reuse, R69.reuse, 0x2 ;  /* 0x0000004509087211 */ /* 0x0c0fe400078c10ff */
[----:B------:R-:W-:Y:S02]  /*cb00*/  ISETP.LT.AND P1, PT, R16, c[0x0][0x17c], !P0 ;  /* 0x00005f0010007a0c */ /* 0x000fe40004721270 */
[C---:B--2---:R-:W-:Y:S02]  /*cb10*/  IADD3 R11, R9.reuse, c[0x0][0x198], RZ ;  /* 0x00006600090b7a10 */ /* 0x044fe40007ffe0ff */
[----:B------:R-:W-:Y:S02]  /*cb20*/  LEA.HI.X.SX32 R9, R9, R70, 0x2, P6 ;  /* 0x0000004609097211 */ /* 0x000fe400030f16ff */
[----:B------:R-:W-:-:S02]  /*cb30*/  LEA R10, P6, R11, R69, 0x2 ;  /* 0x000000450b0a7211 */ /* 0x000fc400078c10ff */
[C---:B------:R-:W-:Y:S02]  /*cb40*/  IADD3 R17, R11.reuse, c[0x0][0x198], RZ ;  /* 0x000066000b117a10 */ /* 0x040fe40007ffe0ff */
[----:B------:R-:W-:Y:S01]  /*cb50*/  IADD3 R16, R198, 0x21, RZ ;  /* 0x00000021c6107810 */ /* 0x000fe20007ffe0ff */
[----:B------:R1:W-:Y:S01]  /*cb60*/  @P3 STG.E [R6.64], R22 ;  /* 0x0000001606003986 */ /* 0x0003e2000c101904 */
[----:B------:R-:W-:Y:S02]  /*cb70*/  LEA.HI.X.SX32 R11, R11, R70, 0x2, P6 ;  /* 0x000000460b0b7211 */ /* 0x000fe400030f16ff */
[----:B---3--:R-:W-:Y:S01]  /*cb80*/  LEA R4, P6, R17, R69, 0x2 ;  /* 0x0000004511047211 */ /* 0x008fe200078c10ff */
[----:B------:R2:W-:Y:S01]  /*cb90*/  @P5 STG.E [R8.64], R23 ;  /* 0x0000001708005986 */ /* 0x0005e2000c101904 */
[----:B------:R-:W-:Y:S02]  /*cba0*/  ISETP.LT.AND P4, PT, R16, c[0x0][0x17c], !P0 ;  /* 0x00005f0010007a0c */ /* 0x000fe40004781270 */
[C---:B------:R-:W-:Y:S01]  /*cbb0*/  IADD3 R16, R198.reuse, 0x23, RZ ;  /* 0x00000023c6107810 */ /* 0x040fe20007ffe0ff */
[----:B------:R3:W-:Y:S01]  /*cbc0*/  @P1 STG.E [R10.64], R64 ;  /* 0x000000400a001986 */ /* 0x0007e2000c101904 */
[----:B-1----:R-:W-:-:S02]  /*cbd0*/  IADD3 R6, R198, 0x25, RZ ;  /* 0x00000025c6067810 */ /* 0x002fc40007ffe0ff */
[C---:B------:R-:W-:Y:S02]  /*cbe0*/  IADD3 R7, R17.reuse, c[0x0][0x198], RZ ;  /* 0x0000660011077a10 */ /* 0x040fe40007ffe0ff */
[----:B------:R-:W-:Y:S02]  /*cbf0*/  LEA.HI.X.SX32 R5, R17, R70, 0x2, P6 ;  /* 0x0000004611057211 */ /* 0x000fe400030f16ff */
[----:B------:R-:W-:Y:S02]  /*cc00*/  ISETP.LT.AND P1, PT, R6, c[0x0][0x17c], !P0 ;  /* 0x00005f0006007a0c */ /* 0x000fe40004721270 */
[C---:B------:R-:W-:Y:S02]  /*cc10*/  LEA R6, P6, R7.reuse, R69, 0x2 ;  /* 0x0000004507067211 */ /* 0x040fe400078c10ff */
[----:B------:R-:W-:Y:S02]  /*cc20*/  ISETP.LT.AND P3, PT, R16, c[0x0][0x17c], !P0 ;  /* 0x00005f0010007a0c */ /* 0x000fe40004761270 */
[----:B--2---:R-:W-:-:S02]  /*cc30*/  IADD3 R9, R7, c[0x0][0x198], RZ ;  /* 0x0000660007097a10 */ /* 0x004fc40007ffe0ff */
[-C--:B------:R-:W-:Y:S02]  /*cc40*/  LEA.HI.X.SX32 R7, R7, R70.reuse, 0x2, P6 ;  /* 0x0000004607077211 */ /* 0x080fe400030f16ff */
[CC--:B------:R-:W-:Y:S02]  /*cc50*/  LEA R8, P6, R9.reuse, R69.reuse, 0x2 ;  /* 0x0000004509087211 */ /* 0x0c0fe400078c10ff */
[C---:B------:R-:W-:Y:S02]  /*cc60*/  IADD3 R17, R9.reuse, c[0x0][0x198], RZ ;  /* 0x0000660009117a10 */ /* 0x040fe40007ffe0ff */
[----:B------:R-:W-:Y:S01]  /*cc70*/  IADD3 R16, R198, 0x24, RZ ;  /* 0x00000024c6107810 */ /* 0x000fe20007ffe0ff */
[----:B------:R1:W-:Y:S01]  /*cc80*/  @P4 STG.E [R4.64], R65 ;  /* 0x0000004104004986 */ /* 0x0003e2000c101904 */
[----:B------:R-:W-:Y:S02]  /*cc90*/  LEA.HI.X.SX32 R9, R9, R70, 0x2, P6 ;  /* 0x0000004609097211 */ /* 0x000fe400030f16ff */
[----:B---3--:R-:W-:Y:S01]  /*cca0*/  LEA R10, P6, R17, R69, 0x2 ;  /* 0x00000045110a7211 */ /* 0x008fe200078c10ff */
[----:B------:R2:W-:Y:S01]  /*ccb0*/  @P2 STG.E [R6.64], R60 ;  /* 0x0000003c06002986 */ /* 0x0005e2000c101904 */
[----:B------:R-:W-:-:S02]  /*ccc0*/  ISETP.LT.AND P5, PT, R16, c[0x0][0x17c], !P0 ;  /* 0x00005f0010007a0c */ /* 0x000fc400047a1270 */
[C---:B------:R-:W-:Y:S01]  /*ccd0*/  IADD3 R16, R198.reuse, 0x26, RZ ;  /* 0x00000026c6107810 */ /* 0x040fe20007ffe0ff */
[----:B------:R3:W-:Y:S01]  /*cce0*/  @P3 STG.E [R8.64], R61 ;  /* 0x0000003d08003986 */ /* 0x0007e2000c101904 */
[----:B-1----:R-:W-:Y:S02]  /*ccf0*/  IADD3 R4, R198, 0x28, RZ ;  /* 0x00000028c6047810 */ /* 0x002fe40007ffe0ff */
[C---:B------:R-:W-:Y:S02]  /*cd00*/  IADD3 R5, R17.reuse, c[0x0][0x198], RZ ;  /* 0x0000660011057a10 */ /* 0x040fe40007ffe0ff */
[----:B------:R-:W-:Y:S02]  /*cd10*/  LEA.HI.X.SX32 R11, R17, R70, 0x2, P6 ;  /* 0x00000046110b7211 */ /* 0x000fe400030f16ff */
[----:B------:R-:W-:Y:S02]  /*cd20*/  ISETP.LT.AND P3, PT, R4, c[0x0][0x17c], !P0 ;  /* 0x00005f0004007a0c */ /* 0x000fe40004761270 */
[----:B------:R-:W-:-:S02]  /*cd30*/  LEA R4, P6, R5, R69, 0x2 ;  /* 0x0000004505047211 */ /* 0x000fc400078c10ff */
[----:B------:R-:W-:Y:S02]  /*cd40*/  ISETP.LT.AND P4, PT, R16, c[0x0][0x17c], !P0 ;  /* 0x00005f0010007a0c */ /* 0x000fe40004781270 */
[C---:B--2---:R-:W-:Y:S02]  /*cd50*/  IADD3 R7, R5.reuse, c[0x0][0x198], RZ ;  /* 0x0000660005077a10 */ /* 0x044fe40007ffe0ff */
[-C--:B------:R-:W-:Y:S02]  /*cd60*/  LEA.HI.X.SX32 R5, R5, R70.reuse, 0x2, P6 ;  /* 0x0000004605057211 */ /* 0x080fe400030f16ff */
[C---:B------:R-:W-:Y:S02]  /*cd70*/  LEA R6, P6, R7.reuse, R69, 0x2 ;  /* 0x0000004507067211 */ /* 0x040fe400078c10ff */
[C---:B------:R-:W-:Y:S02]  /*cd80*/  IADD3 R17, R7.reuse, c[0x0][0x198], RZ ;  /* 0x0000660007117a10 */ /* 0x040fe40007ffe0ff */
[----:B------:R-:W-:Y:S01]  /*cd90*/  IADD3 R16, R198, 0x27, RZ ;  /* 0x00000027c6107810 */ /* 0x000fe20007ffe0ff */
[----:B------:R1:W-:Y:S01]  /*cda0*/  @P5 STG.E [R10.64], R56 ;  /* 0x000000380a005986 */ /* 0x0003e2000c101904 */
[----:B------:R-:W-:-:S02]  /*cdb0*/  LEA.HI.X.SX32 R7, R7, R70, 0x2, P6 ;  /* 0x0000004607077211 */ /* 0x000fc400030f16ff */
[C---:B---3--:R-:W-:Y:S01]  /*cdc0*/  LEA R8, P6, R17.reuse, R69, 0x2 ;  /* 0x0000004511087211 */ /* 0x048fe200078c10ff */
        /* <DEDUP_REMOVED lines=47> */
[----:B------:R-:W-:Y:S02]  /*d0c0*/  IADD3 R16, R198, 0x30, RZ ;  /* 0x00000030c6107810 */ /* 0x000fe40007ffe0ff */
[----:B------:R-:W-:Y:S02]  /*d0d0*/  LEA.HI.X.SX32 R7, R7, R70, 0x2, P6 ;  /* 0x0000004607077211 */ /* 0x000fe400030f16ff */
[----:B------:R-:W-:Y:S02]  /*d0e0*/  LEA R8, P6, R9, R69, 0x2 ;  /* 0x0000004509087211 */ /* 0x000fe400078c10ff */
[----:B------:R-:W-:-:S02]  /*d0f0*/  ISETP.LT.AND P4, PT, R16, c[0x0][0x17c], !P0 ;  /* 0x00005f0010007a0c */ /* 0x000fc40004781270 */
        /* <DEDUP_REMOVED lines=16> */
[----:B------:R-:W-:Y:S01]  /*d200*/  IADD3 R16, R198, 0x35, RZ ;  /* 0x00000035c6107810 */ /* 0x000fe20007ffe0ff */
[----:B------:R1:W-:Y:S01]  /*d210*/  @P4 STG.E [R10.64], R66 ;  /* 0x000000420a004986 */ /* 0x0003e2000c101904 */
[-C--:B------:R-:W-:Y:S02]  /*d220*/  LEA.HI.X.SX32 R5, R5, R70.reuse, 0x2, P6 ;  /* 0x0000004605057211 */ /* 0x080fe400030f16ff */
[C---:B------:R-:W-:Y:S02]  /*d230*/  LEA R6, P6, R7.reuse, R69, 0x2 ;  /* 0x0000004507067211 */ /* 0x040fe400078c10ff */
[----:B------:R-:W-:Y:S02]  /*d240*/  ISETP.LT.AND P4, PT, R16, c[0x0][0x17c], !P0 ;  /* 0x00005f0010007a0c */ /* 0x000fe40004781270 */
[C---:B------:R-:W-:Y:S02]  /*d250*/  IADD3 R16, R7.reuse, c[0x0][0x198], RZ ;  /* 0x0000660007107a10 */ /* 0x040fe40007ffe0ff */
[----:B------:R-:W-:-:S02]  /*d260*/  LEA.HI.X.SX32 R7, R7, R70, 0x2, P6 ;  /* 0x0000004607077211 */ /* 0x000fc400030f16ff */
[-C--:B---3--:R-:W-:Y:S02]  /*d270*/  LEA R8, P6, R16, R69.reuse, 0x2 ;  /* 0x0000004510087211 */ /* 0x088fe400078c10ff */
[----:B-1----:R-:W-:Y:S01]  /*d280*/  IADD3 R10, R198, 0x37, RZ ;  /* 0x00000037c60a7810 */ /* 0x002fe20007ffe0ff */
[----:B------:R1:W-:Y:S01]  /*d290*/  @P2 STG.E [R4.64], R67 ;  /* 0x0000004304002986 */ /* 0x0003e2000c101904 */
[C---:B------:R-:W-:Y:S02]  /*d2a0*/  IADD3 R11, R16.reuse, c[0x0][0x198], RZ ;  /* 0x00006600100b7a10 */ /* 0x040fe40007ffe0ff */
[----:B------:R-:W-:Y:S01]  /*d2b0*/  LEA.HI.X.SX32 R9, R16, R70, 0x2, P6 ;  /* 0x0000004610097211 */ /* 0x000fe200030f16ff */
[----:B------:R2:W-:Y:S01]  /*d2c0*/  @P3 STG.E [R6.64], R62 ;  /* 0x0000003e06003986 */ /* 0x0005e2000c101904 */
[----:B------:R-:W-:Y:S02]  /*d2d0*/  ISETP.LT.AND P3, PT, R10, c[0x0][0x17c], !P0 ;  /* 0x00005f000a007a0c */ /* 0x000fe40004761270 */
[----:B------:R-:W-:-:S02]  /*d2e0*/  LEA R10, P6, R11, R69, 0x2 ;  /* 0x000000450b0a7211 */ /* 0x000fc400078c10ff */
        /* <DEDUP_REMOVED lines=183> */
[----:B------:R-:W-:Y:S02]  /*de60*/  IADD3 R12, R198, 0x54, RZ ;  /* 0x00000054c60c7810 */ /* 0x000fe40007ffe0ff */
[C---:B------:R-:W-:Y:S01]  /*de70*/  IADD3 R13, R9.reuse, c[0x0][0x198], RZ ;  /* 0x00006600090d7a10 */ /* 0x040fe20007ffe0ff */
[----:B------:R1:W-:Y:S01]  /*de80*/  @P5 STG.E [R4.64], R103 ;  /* 0x0000006704005986 */ /* 0x0003e2000c101904 */
[----:B------:R-:W-:Y:S02]  /*de90*/  LEA.HI.X.SX32 R9, R9, R70, 0x2, P6 ;  /* 0x0000004609097211 */ /* 0x000fe400030f16ff */
[----:B------:R-:W-:Y:S02]  /*dea0*/  ISETP.LT.AND P2, PT, R12, c[0x0][0x17c], !P0 ;  /* 0x00005f000c007a0c */ /* 0x000fe40004741270 */
[----:B---3--:R-:W-:Y:S01]  /*deb0*/  LEA R10, P6, R13, R69, 0x2 ;  /* 0x000000450d0a7211 */ /* 0x008fe200078c10ff */
[----:B------:R2:W-:Y:S01]  /*dec0*/  @P1 STG.E [R6.64], R98 ;  /* 0x0000006206001986 */ /* 0x0005e2000c101904 */
[----:B------:R-:W-:-:S02]  /*ded0*/  IADD3 R12, R198, 0x56, RZ ;  /* 0x00000056c60c7810 */ /* 0x000fc40007ffe0ff */
[----:B-1----:R-:W-:Y:S02]  /*dee0*/  IADD3 R4, R198, 0x58, RZ ;  /* 0x00000058c6047810 */ /* 0x002fe40007ffe0ff */
[C---:B------:R-:W-:Y:S01]  /*def0*/  IADD3 R5, R13.reuse, c[0x0][0x198], RZ ;  /* 0x000066000d057a10 */ /* 0x040fe20007ffe0ff */
[----:B------:R1:W-:Y:S01]  /*df00*/  @P4 STG.E [R8.64], R99 ;  /* 0x0000006308004986 */ /* 0x0003e2000c101904 */
[----:B------:R-:W-:Y:S02]  /*df10*/  LEA.HI.X.SX32 R11, R13, R70, 0x2, P6 ;  /* 0x000000460d0b7211 */ /* 0x000fe400030f16ff */
[----:B------:R-:W-:Y:S02]  /*df20*/  ISETP.LT.AND P4, PT, R4, c[0x0][0x17c], !P0 ;  /* 0x00005f0004007a0c */ /* 0x000fe40004781270 */
[----:B------:R-:W-:Y:S02]  /*df30*/  ISETP.LT.AND P5, PT, R12, c[0x0][0x17c], !P0 ;  /* 0x00005f000c007a0c */ /* 0x000fe400047a1270 */
[----:B------:R-:W-:-:S02]  /*df40*/  LEA R4, P6, R5, R69, 0x2 ;  /* 0x0000004505047211 */ /* 0x000fc400078c10ff */
[----:B------:R-:W-:Y:S02]  /*df50*/  IADD3 R12, R198, 0x57, RZ ;  /* 0x00000057c60c7810 */ /* 0x000fe40007ffe0ff */
[C---:B--2---:R-:W-:Y:S02]  /*df60*/  IADD3 R7, R5.reuse, c[0x0][0x198], RZ ;  /* 0x0000660005077a10 */ /* 0x044fe40007ffe0ff */
[----:B------:R-:W-:Y:S02]  /*df70*/  LEA.HI.X.SX32 R5, R5, R70, 0x2, P6 ;  /* 0x0000004605057211 */ /* 0x000fe400030f16ff */
[----:B------:R-:W-:Y:S02]  /*df80*/  ISETP.LT.AND P1, PT, R12, c[0x0][0x17c], !P0 ;  /* 0x00005f000c007a0c */ /* 0x000fe40004721270 */
[----:B------:R-:W-:Y:S02]  /*df90*/  LEA R6, P6, R7, R69, 0x2 ;  /* 0x0000004507067211 */ /* 0x000fe400078c10ff */
[----:B------:R-:W-:-:S02]  /*dfa0*/  IADD3 R12, R198, 0x59, RZ ;  /* 0x00000059c60c7810 */ /* 0x000fc40007ffe0ff */
[C---:B------:R-:W-:Y:S01]  /*dfb0*/  IADD3 R13, R7.reuse, c[0x0][0x198], RZ ;  /* 0x00006600070d7a10 */ /* 0x040fe20007ffe0ff */
[----:B------:R2:W-:Y:S01]  /*dfc0*/  @P2 STG.E [R10.64], R94 ;  /* 0x0000005e0a002986 */ /* 0x0005e2000c101904 */
[-C--:B------:R-:W-:Y:S02]  /*dfd0*/  LEA.HI.X.SX32 R7, R7, R70.reuse, 0x2, P6 ;  /* 0x0000004607077211 */ /* 0x080fe400030f16ff */
[----:B------:R-:W-:Y:S02]  /*dfe0*/  ISETP.LT.AND P2, PT, R12, c[0x0][0x17c], !P0 ;  /* 0x00005f000c007a0c */ /* 0x000fe40004741270 */
[C---:B-1----:R-:W-:Y:S02]  /*dff0*/  LEA R8, P6, R13.reuse, R69, 0x2 ;  /* 0x000000450d087211 */ /* 0x042fe400078c10ff */
[----:B------:R-:W-:Y:S01]  /*e000*/  IADD3 R12, R198, 0x5a, RZ ;  /* 0x0000005ac60c7810 */ /* 0x000fe20007ffe0ff */
[----:B------:R1:W-:Y:S01]  /*e010*/  @P3 STG.E [R4.64], R95 ;  /* 0x0000005f04003986 */ /* 0x0003e2000c101904 */
[----:B------:R-:W-:-:S02]  /*e020*/  LEA.HI.X.SX32 R9, R13, R70, 0x2, P6 ;  /* 0x000000460d097211 */ /* 0x000fc400030f16ff */
[----:B--2---:R-:W-:Y:S02]  /*e030*/  IADD3 R10, R198, 0x5b, RZ ;  /* 0x0000005bc60a7810 */ /* 0x004fe40007ffe0ff */
[----:B------:R-:W-:Y:S01]  /*e040*/  IADD3 R11, R13, c[0x0][0x198], RZ ;  /* 0x000066000d0b7a10 */ /* 0x000fe20007ffe0ff */
[----:B------:R-:W-:Y:S01]  /*e050*/  @P5 STG.E [R6.64], R90 ;  /* 0x0000005a06005986 */ /* 0x000fe2000c101904 */
[----:B------:R-:W-:Y:S02]  /*e060*/  ISETP.LT.AND P3, PT, R12, c[0x0][0x17c], !P0 ;  /* 0x00005f000c007a0c */ /* 0x000fe40004761270 */
[----:B------:R-:W-:Y:S02]  /*e070*/  ISETP.LT.AND P5, PT, R10, c[0x0][0x17c], !P0 ;  /* 0x00005f000a007a0c */ /* 0x000fe400047a1270 */
[----:B------:R-:W-:Y:S02]  /*e080*/  IADD3 R12, R198, 0x5c, RZ ;  /* 0x0000005cc60c7810 */ /* 0x000fe40007ffe0ff */
[----:B------:R-:W-:-:S02]  /*e090*/  LEA R10, P6, R11, R69, 0x2 ;  /* 0x000000450b0a7211 */ /* 0x000fc400078c10ff */
[C---:B-1----:R-:W-:Y:S01]  /*e0a0*/  IADD3 R5, R11.reuse, c[0x0][0x198], RZ ;  /* 0x000066000b057a10 */ /* 0x042fe20007ffe0ff */
[----:B------:R1:W-:Y:S01]  /*e0b0*/  @P1 STG.E [R8.64], R91 ;  /* 0x0000005b08001986 */ /* 0x0003e2000c101904 */
[-C--:B------:R-:W-:Y:S02]  /*e0c0*/  LEA.HI.X.SX32 R11, R11, R70.reuse, 0x2, P6 ;  /* 0x000000460b0b7211 */ /* 0x080fe400030f16ff */
[----:B------:R-:W-:Y:S02]  /*e0d0*/  ISETP.LT.AND P1, PT, R12, c[0x0][0x17c], !P0 ;  /* 0x00005f000c007a0c */ /* 0x000fe40004721270 */
[C---:B------:R-:W-:Y:S02]  /*e0e0*/  LEA R12, P6, R5.reuse, R69, 0x2 ;  /* 0x00000045050c7211 */ /* 0x040fe400078c10ff */
[----:B------:R-:W-:Y:S02]  /*e0f0*/  IADD3 R4, R198, 0x5d, RZ ;  /* 0x0000005dc6047810 */ /* 0x000fe40007ffe0ff */
[C---:B------:R-:W-:Y:S01]  /*e100*/  IADD3 R15, R5.reuse, c[0x0][0x198], RZ ;  /* 0x00006600050f7a10 */ /* 0x040fe20007ffe0ff */
[----:B------:R2:W-:Y:S01]  /*e110*/  @P4 STG.E [R10.64], R86 ;  /* 0x000000560a004986 */ /* 0x0005e2000c101904 */
[----:B------:R-:W-:-:S02]  /*e120*/  LEA.HI.X.SX32 R13, R5, R70, 0x2, P6 ;  /* 0x00000046050d7211 */ /* 0x000fc400030f16ff */
[----:B------:R-:W-:Y:S02]  /*e130*/  ISETP.LT.AND P4, PT, R4, c[0x0][0x17c], !P0 ;  /* 0x00005f0004007a0c */ /* 0x000fe40004781270 */
[C---:B------:R-:W-:Y:S02]  /*e140*/  LEA R14, P6, R15.reuse, R69, 0x2 ;  /* 0x000000450f0e7211 */ /* 0x040fe400078c10ff */
[----:B------:R-:W-:Y:S01]  /*e150*/  IADD3 R4, R198, 0x5e, RZ ;  /* 0x0000005ec6047810 */ /* 0x000fe20007ffe0ff */
[----:B------:R3:W-:Y:S01]  /*e160*/  @P2 STG.E [R12.64], R87 ;  /* 0x000000570c002986 */ /* 0x0007e2000c101904 */
[C---:B------:R-:W-:Y:S02]  /*e170*/  IADD3 R5, R15.reuse, c[0x0][0x198], RZ ;  /* 0x000066000f057a10 */ /* 0x040fe40007ffe0ff */
[----:B------:R-:W-:Y:S02]  /*e180*/  LEA.HI.X.SX32 R15, R15, R70, 0x2, P6 ;  /* 0x000000460f0f7211 */ /* 0x000fe400030f16ff */
[----:B------:R-:W-:-:S02]  /*e190*/  ISETP.LT.AND P2, PT, R4, c[0x0][0x17c], !P0 ;  /* 0x00005f0004007a0c */ /* 0x000fc40004741270 */
[----:B------:R-:W-:Y:S02]  /*e1a0*/  IADD3 R4, R198, 0x5f, RZ ;  /* 0x0000005fc6047810 */ /* 0x000fe40007ffe0ff */
[CC--:B------:R-:W-:Y:S01]  /*e1b0*/  LEA R16, P6, R5.reuse, R69.reuse, 0x2 ;  /* 0x0000004505107211 */ /* 0x0c0fe200078c10ff */
[----:B------:R4:W-:Y:S01]  /*e1c0*/  @P3 STG.E [R14.64], R82 ;  /* 0x000000520e003986 */ /* 0x0009e2000c101904 */
[C---:B-1----:R-:W-:Y:S02]  /*e1d0*/  IADD3 R9, R5.reuse, c[0x0][0x198], RZ ;  /* 0x0000660005097a10 */ /* 0x042fe40007ffe0ff */
[----:B------:R-:W-:Y:S02]  /*e1e0*/  ISETP.LT.AND P3, PT, R4, c[0x0][0x17c], !P0 ;  /* 0x00005f0004007a0c */ /* 0x000fe40004761270 */
[----:B------:R-:W-:Y:S02]  /*e1f0*/  LEA.HI.X.SX32 R17, R5, R70, 0x2, P6 ;  /* 0x0000004605117211 */ /* 0x000fe400030f16ff */
[----:B------:R-:W1:Y:S01]  /*e200*/  LDS.128 R4, [R0] ;  /* 0x0000000000047984 */ /* 0x000e620000000c00 */
[----:B------:R-:W-:-:S02]  /*e210*/  LEA R18, P6, R9, R69, 0x2 ;  /* 0x0000004509127211 */ /* 0x000fc400078c10ff */
[C---:B--2---:R-:W-:Y:S02]  /*e220*/  IADD3 R10, R9.reuse, c[0x0][0x198], RZ ;  /* 0x00006600090a7a10 */ /* 0x044fe40007ffe0ff */
[----:B------:R-:W-:Y:S02]  /*e230*/  IADD3 R8, R198, 0x60, RZ ;  /* 0x00000060c6087810 */ /* 0x000fe40007ffe0ff */
[----:B------:R-:W-:Y:S02]  /*e240*/  LEA.HI.X.SX32 R19, R9, R70, 0x2, P6 ;  /* 0x0000004609137211 */ /* 0x000fe400030f16ff */
[C---:B------:R-:W-:Y:S01]  /*e250*/  LEA R20, P6, R10.reuse, R69, 0x2 ;  /* 0x000000450a147211 */ /* 0x040fe200078c10ff */
[----:B------:R2:W-:Y:S01]  /*e260*/  @P5 STG.E [R16.64], R83 ;  /* 0x0000005310005986 */ /* 0x0005e2000c101904 */
[----:B---3--:R-:W-:Y:S02]  /*e270*/  IADD3 R13, R10, c[0x0][0x198], RZ ;  /* 0x000066000a0d7a10 */ /* 0x008fe40007ffe0ff */
[----:B------:R-:W-:-:S02]  /*e280*/  ISETP.LT.AND P5, PT, R8, c[0x0][0x17c], !P0 ;  /* 0x00005f0008007a0c */ /* 0x000fc400047a1270 */
[----:B------:R-:W-:Y:S02]  /*e290*/  IADD3 R8, R198, 0x61, RZ ;  /* 0x00000061c6087810 */ /* 0x000fe40007ffe0ff */
[-C--:B------:R-:W-:Y:S02]  /*e2a0*/  LEA.HI.X.SX32 R21, R10, R70.reuse, 0x2, P6 ;  /* 0x000000460a157211 */ /* 0x080fe400030f16ff */
[----:B------:R-:W-:Y:S02]  /*e2b0*/  IADD3 R12, R198, 0x62, RZ ;  /* 0x00000062c60c7810 */ /* 0x000fe40007ffe0ff */
[C---:B------:R-:W-:Y:S01]  /*e2c0*/  LEA R22, P6, R13.reuse, R69, 0x2 ;  /* 0x000000450d167211 */ /* 0x040fe200078c10ff */
[----:B------:R3:W-:Y:S01]  /*e2d0*/  @P1 STG.E [R18.64], R78 ;  /* 0x0000004e12001986 */ /* 0x0007e2000c101904 */
[C---:B----4-:R-:W-:Y:S02]  /*e2e0*/  IADD3 R14, R13.reuse, c[0x0][0x198], RZ ;  /* 0x000066000d0e7a10 */ /* 0x050fe40007ffe0ff */
[----:B------:R-:W-:Y:S01]  /*e2f0*/  ISETP.LT.AND P1, PT, R8, c[0x0][0x17c], !P0 ;  /* 0x00005f0008007a0c */ /* 0x000fe20004721270 */
[----:B------:R4:W-:Y:S01]  /*e300*/  @P4 STG.E [R20.64], R79 ;  /* 0x0000004f14004986 */ /* 0x0009e2000c101904 */
[----:B------:R-:W-:-:S02]  /*e310*/  LEA.HI.X.SX32 R23, R13, R70, 0x2, P6 ;  /* 0x000000460d177211 */ /* 0x000fc400030f16ff */
[----:B------:R-:W-:Y:S01]  /*e320*/  ISETP.LT.AND P4, PT, R12, c[0x0][0x17c], !P0 ;  /* 0x00005f000c007a0c */ /* 0x000fe20004781270 */
[----:B------:R-:W5:Y:S01]  /*e330*/  LDS.128 R8, [R68] ;  /* 0x0000000044087984 */ /* 0x000f620000000c00 */
[----:B------:R-:W-:Y:S02]  /*e340*/  IADD3 R12, R198, 0x63, RZ ;  /* 0x00000063c60c7810 */ /* 0x000fe40007ffe0ff */
[C---:B------:R-:W-:Y:S01]  /*e350*/  LEA R24, P6, R14.reuse, R69, 0x2 ;  /* 0x000000450e187211 */ /* 0x040fe200078c10ff */
[----:B------:R1:W-:Y:S01]  /*e360*/  @P2 STG.E [R22.64], R74 ;  /* 0x0000004a16002986 */ /* 0x0003e2000c101904 */
[----:B--2---:R-:W-:Y:S02]  /*e370*/  IADD3 R17, R14, c[0x0][0x198], RZ ;  /* 0x000066000e117a10 */ /* 0x004fe40007ffe0ff */
[----:B------:R-:W-:Y:S02]  /*e380*/  ISETP.LT.AND P2, PT, R12, c[0x0][0x17c], !P0 ;  /* 0x00005f000c007a0c */ /* 0x000fe40004741270 */
[----:B------:R-:W-:-:S02]  /*e390*/  LEA.HI.X.SX32 R25, R14, R70, 0x2, P6 ;  /* 0x000000460e197211 */ /* 0x000fc400030f16ff */
[----:B------:R-:W2:Y:S01]  /*e3a0*/  LDS.128 R12, [R3] ;  /* 0x00000000030c7984 */ /* 0x000ea20000000c00 */
[C---:B------:R-:W-:Y:S02]  /*e3b0*/  LEA R26, P6, R17.reuse, R69, 0x2 ;  /* 0x00000045111a7211 */ /* 0x040fe400078c10ff */
[----:B------:R-:W-:Y:S01]  /*e3c0*/  IADD3 R16, R198, 0x64, RZ ;  /* 0x00000064c6107810 */ /* 0x000fe20007ffe0ff */
[----:B------:R1:W-:Y:S01]  /*e3d0*/  @P3 STG.E [R24.64], R75 ;  /* 0x0000004b18003986 */ /* 0x0003e2000c101904 */
[C---:B---3--:R-:W-:Y:S02]  /*e3e0*/  IADD3 R18, R17.reuse, c[0x0][0x198], RZ ;  /* 0x0000660011127a10 */ /* 0x048fe40007ffe0ff */
[----:B------:R-:W-:Y:S02]  /*e3f0*/  LEA.HI.X.SX32 R27, R17, R70, 0x2, P6 ;  /* 0x00000046111b7211 */ /* 0x000fe400030f16ff */
[----:B------:R-:W-:Y:S02]  /*e400*/  ISETP.LT.AND P3, PT, R16, c[0x0][0x17c], !P0 ;  /* 0x00005f0010007a0c */ /* 0x000fe40004761270 */
[----:B------:R-:W-:-:S02]  /*e410*/  IADD3 R16, R198, 0x65, RZ ;  /* 0x00000065c6107810 */ /* 0x000fc40007ffe0ff */
[CC--:B----4-:R-:W-:Y:S01]  /*e420*/  LEA R20, P6, R18.reuse, R69.reuse, 0x2 ;  /* 0x0000004512147211 */ /* 0x0d0fe200078c10ff */
[----:B-1----:R-:W-:Y:S01]  /*e430*/  @P5 STG.E [R26.64], R4 ;  /* 0x000000041a005986 */ /* 0x002fe2000c101904 */
[C---:B------:R-:W-:Y:S02]  /*e440*/  IADD3 R23, R18.reuse, c[0x0][0x198], RZ ;  /* 0x0000660012177a10 */ /* 0x040fe40007ffe0ff */
[----:B------:R-:W-:Y:S02]  /*e450*/  LEA.HI.X.SX32 R21, R18, R70, 0x2, P6 ;  /* 0x0000004612157211 */ /* 0x000fe400030f16ff */
[----:B------:R-:W-:Y:S02]  /*e460*/  ISETP.LT.AND P5, PT, R16, c[0x0][0x17c], !P0 ;  /* 0x00005f0010007a0c */ /* 0x000fe400047a1270 */
[----:B------:R-:W1:Y:S01]  /*e470*/  LDS.128 R16, [R2] ;  /* 0x0000000002107984 */ /* 0x000e620000000c00 */
[----:B------:R-:W-:Y:S02]  /*e480*/  IADD3 R28, R198, 0x66, RZ ;  /* 0x00000066c61c7810 */ /* 0x000fe40007ffe0ff */
[----:B------:R-:W-:-:S02]  /*e490*/  LEA R22, P6, R23, R69, 0x2 ;  /* 0x0000004517167211 */ /* 0x000fc400078c10ff */
[C---:B------:R-:W-:Y:S01]  /*e4a0*/  IADD3 R24, R23.reuse, c[0x0][0x198], RZ ;  /* 0x0000660017187a10 */ /* 0x040fe20007ffe0ff */
[----:B------:R3:W-:Y:S01]  /*e4b0*/  @P1 STG.E [R20.64], R5 ;  /* 0x0000000514001986 */ /* 0x0007e2000c101904 */
[-C--:B------:R-:W-:Y:S02]  /*e4c0*/  LEA.HI.X.SX32 R23, R23, R70.reuse, 0x2, P6 ;  /* 0x0000004617177211 */ /* 0x080fe400030f16ff */
[----:B------:R-:W-:Y:S02]  /*e4d0*/  ISETP.LT.AND P1, PT, R28, c[0x0][0x17c], !P0 ;  /* 0x00005f001c007a0c */ /* 0x000fe40004721270 */
[C---:B------:R-:W-:Y:S02]  /*e4e0*/  LEA R28, P6, R24.reuse, R69, 0x2 ;  /* 0x00000045181c7211 */ /* 0x040fe400078c10ff */
[C---:B------:R-:W-:Y:S02]  /*e4f0*/  IADD3 R31, R24.reuse, c[0x0][0x198], RZ ;  /* 0x00006600181f7a10 */ /* 0x040fe40007ffe0ff */
[----:B------:R-:W-:-:S02]  /*e500*/  LEA.HI.X.SX32 R29, R24, R70, 0x2, P6 ;  /* 0x00000046181d7211 */ /* 0x000fc400030f16ff */
[----:B------:R4:W1:Y:S01]  /*e510*/  LDS.128 R24, [R0+0x800] ;  /* 0x0008000000187984 */ /* 0x0008620000000c00 */
[C---:B---3--:R-:W-:Y:S02]  /*e520*/  IADD3 R5, R31.reuse, c[0x0][0x198], RZ ;  /* 0x000066001f057a10 */ /* 0x048fe40007ffe0ff */
[----:B------:R-:W-:Y:S02]  /*e530*/  IADD3 R4, R198, 0x67, RZ ;  /* 0x00000067c6047810 */ /* 0x000fe40007ffe0ff */
[----:B------:R-:W-:Y:S01]  /*e540*/  LEA R30, P6, R31, R69, 0x2 ;  /* 0x000000451f1e7211 */ /* 0x000fe200078c10ff */
[----:B-----5:R3:W-:Y:S01]  /*e550*/  @P4 STG.E [R22.64], R8 ;  /* 0x0000000816004986 */ /* 0x0207e2000c101904 */
[----:B------:R-:W-:Y:S02]  /*e560*/  IADD3 R33, R5, c[0x0][0x198], RZ ;  /* 0x0000660005217a10 */ /* 0x000fe40007ffe0ff */
[----:B------:R-:W-:Y:S01]  /*e570*/  ISETP.LT.AND P4, PT, R4, c[0x0][0x17c], !P0 ;  /* 0x00005f0004007a0c */ /* 0x000fe20004781270 */
[----:B------:R-:W5:Y:S01]  /*e580*/  LDS.128 R20, [R68+0x800] ;  /* 0x0008000044147984 */ /* 0x000f620000000c00 */
[----:B------:R-:W-:-:S02]  /*e590*/  IADD3 R4, R198, 0x68, RZ ;  /* 0x00000068c6047810 */ /* 0x000fc40007ffe0ff */
[----:B------:R-:W-:Y:S01]  /*e5a0*/  LEA.HI.X.SX32 R31, R31, R70, 0x2, P6 ;  /* 0x000000461f1f7211 */ /* 0x000fe200030f16ff */
[----:B------:R3:W-:Y:S01]  /*e5b0*/  @P2 STG.E [R28.64], R9 ;  /* 0x000000091c002986 */ /* 0x0007e2000c101904 */
[----:B----4-:R-:W-:Y:S02]  /*e5c0*/  IADD3 R0, R33, c[0x0][0x198], RZ ;  /* 0x0000660021007a10 */ /* 0x010fe40007ffe0ff */
[----:B------:R-:W-:Y:S01]  /*e5d0*/  ISETP.LT.AND P2, PT, R4, c[0x0][0x17c], !P0 ;  /* 0x00005f0004007a0c */ /* 0x000fe20004741270 */
[----:B--2---:R-:W-:Y:S01]  /*e5e0*/  @P3 STG.E [R30.64], R12 ;  /* 0x0000000c1e003986 */ /* 0x004fe2000c101904 */
[-C--:B------:R-:W-:Y:S02]  /*e5f0*/  LEA R4, P6, R5, R69.reuse, 0x2 ;  /* 0x0000004505047211 */ /* 0x080fe400078c10ff */
[----:B---3--:R-:W-:Y:S01]  /*e600*/  LEA R8, P3, R0, R69, 0x2 ;  /* 0x0000004500087211 */ /* 0x008fe200078610ff */
[----:B------:R-:W2:Y:S01]  /*e610*/  LDS.128 R28, [R3+0x800] ;  /* 0x00080000031c7984 */ /* 0x000ea20000000c00 */
[----:B------:R-:W-:-:S02]  /*e620*/  IADD3 R34, R198, 0x6a, RZ ;  /* 0x0000006ac6227810 */ /* 0x000fc40007ffe0ff */
[-C--:B------:R-:W-:Y:S02]  /*e630*/  LEA.HI.X.SX32 R5, R5, R70.reuse, 0x2, P6 ;  /* 0x0000004605057211 */ /* 0x080fe400030f16ff */
[C---:B------:R-:W-:Y:S02]  /*e640*/  LEA R32, P6, R33.reuse, R69, 0x2 ;  /* 0x0000004521207211 */ /* 0x040fe400078c10ff */
[-C--:B------:R-:W-:Y:S02]  /*e650*/  LEA.HI.X.SX32 R9, R0, R70.reuse, 0x2, P3 ;  /* 0x0000004600097211 */ /* 0x080fe400018f16ff */
[----:B------:R-:W-:Y:S02]  /*e660*/  IADD3 R35, R198, 0x69, RZ ;  /* 0x00000069c6237810 */ /* 0x000fe40007ffe0ff */
[----:B------:R-:W-:Y:S02]  /*e670*/  ISETP.LT.AND P3, PT, R34, c[0x0][0x17c], !P0 ;  /* 0x00005f0022007a0c */ /* 0x000fe40004761270 */
[----:B------:R-:W-:Y:S01]  /*e680*/  IADD3 R34, R0, c[0x0][0x198], RZ ;  /* 0x0000660000227a10 */ /* 0x000fe20007ffe0ff */
[----:B------:R3:W-:Y:S01]  /*e690*/  @P5 STG.E [R4.64], R13 ;  /* 0x0000000d04005986 */ /* 0x0007e2000c101904 */
[----:B------:R-:W-:-:S02]  /*e6a0*/  LEA.HI.X.SX32 R33, R33, R70, 0x2, P6 ;  /* 0x0000004621217211 */ /* 0x000fc400030f16ff */
[----:B------:R-:W-:Y:S02]  /*e6b0*/  ISETP.LT.AND P5, PT, R35, c[0x0][0x17c], !P0 ;  /* 0x00005f0023007a0c */ /* 0x000fe400047a1270 */
[C---:B------:R-:W-:Y:S01]  /*e6c0*/  IADD3 R35, R34.reuse, c[0x0][0x198], RZ ;  /* 0x0000660022237a10 */ /* 0x040fe20007ffe0ff */
[----:B-1----:R1:W-:Y:S01]  /*e6d0*/  @P1 STG.E [R32.64], R16 ;  /* 0x0000001020001986 */ /* 0x0023e2000c101904 */
[CC--:B------:R-:W-:Y:S02]  /*e6e0*/  LEA R36, P1, R34.reuse, R69.reuse, 0x2 ;  /* 0x0000004522247211 */ /* 0x0c0fe400078210ff */
[C---:B---3--:R-:W-:Y:S02]  /*e6f0*/  LEA R4, P6, R35.reuse, R69, 0x2 ;  /* 0x0000004523047211 */ /* 0x048fe400078c10ff */
[----:B------:R-:W-:Y:S02]  /*e700*/  LEA.HI.X.SX32 R37, R34, R70, 0x2, P1 ;  /* 0x0000004622257211 */ /* 0x000fe400008f16ff */
[----:B------:R-:W-:-:S02]  /*e710*/  IADD3 R13, R35, c[0x0][0x198], RZ ;  /* 0x00006600230d7a10 */ /* 0x000fc40007ffe0ff */
[----:B------:R-:W-:Y:S02]  /*e720*/  LEA.HI.X.SX32 R5, R35, R70, 0x2, P6 ;  /* 0x0000004623057211 */ /* 0x000fe400030f16ff */
[----:B------:R-:W3:Y:S01]  /*e730*/  LDS.128 R32, [R2+0x800] ;  /* 0x0008000002207984 */ /* 0x000ee20000000c00 */
[----:B------:R-:W-:Y:S02]  /*e740*/  IADD3 R12, R198, 0x6b, RZ ;  /* 0x0000006bc60c7810 */ /* 0x000fe40007ffe0ff */
[----:B-1----:R-:W-:Y:S01]  /*e750*/  IADD3 R16, R13, c[0x0][0x198], RZ ;  /* 0x000066000d107a10 */ /* 0x002fe20007ffe0ff */
[----:B------:R1:W-:Y:S01]  /*e760*/  @P4 STG.E [R8.64], R17 ;  /* 0x0000001108004986 */ /* 0x0003e2000c101904 */
[----:B------:R-:W-:-:S03]  /*e770*/  ISETP.LT.AND P4, PT, R12, c[0x0][0x17c], !P0 ;  /* 0x00005f000c007a0c */ /* 0x000fc60004781270 */
[----:B------:R-:W-:Y:S01]  /*e780*/  @P2 STG.E [R36.64], R24 ;  /* 0x0000001824002986 */ /* 0x000fe2000c101904 */
[-C--:B------:R-:W-:Y:S02]  /*e790*/  LEA R12, P6, R16, R69.reuse, 0x2 ;  /* 0x00000045100c7211 */ /* 0x080fe400078c10ff */
[----:B------:R-:W-:Y:S02]  /*e7a0*/  IADD3 R0, R198, 0x6c, RZ ;  /* 0x0000006cc6007810 */ /* 0x000fe40007ffe0ff */
[----:B-1----:R-:W-:-:S04]  /*e7b0*/  LEA R8, P2, R13, R69, 0x2 ;  /* 0x000000450d087211 */ /* 0x002fc800078410ff */
[-C--:B------:R-:W-:Y:S02]  /*e7c0*/  LEA.HI.X.SX32 R9, R13, R70.reuse, 0x2, P2 ;  /* 0x000000460d097211 */ /* 0x080fe400010f16ff */
[C---:B------:R-:W-:Y:S02]  /*e7d0*/  LEA.HI.X.SX32 R13, R16.reuse, R70, 0x2, P6 ;  /* 0x00000046100d7211 */ /* 0x040fe400030f16ff */
[----:B------:R-:W-:Y:S01]  /*e7e0*/  IADD3 R16, R16, c[0x0][0x198], RZ ;  /* 0x0000660010107a10 */ /* 0x000fe20007ffe0ff */
[----:B------:R1:W-:Y:S01]  /*e7f0*/  @P5 STG.E [R4.64], R25 ;  /* 0x0000001904005986 */ /* 0x0003e2000c101904 */
[----:B------:R-:W-:Y:S02]  /*e800*/  ISETP.LT.AND P1, PT, R0, c[0x0][0x17c], !P0 ;  /* 0x00005f0000007a0c */ /* 0x000fe40004721270 */
[----:B------:R-:W-:Y:S01]  /*e810*/  IADD3 R3, R198, 0x6d, RZ ;  /* 0x0000006dc6037810 */ /* 0x000fe20007ffe0ff */
[----:B-----5:R4:W-:Y:S01]  /*e820*/  @P3 STG.E [R8.64], R20 ;  /* 0x0000001408003986 */ /* 0x0209e2000c101904 */
[----:B------:R-:W-:-:S02]  /*e830*/  IADD3 R17, R16, c[0x0][0x198], RZ ;  /* 0x0000660010117a10 */ /* 0x000fc40007ffe0ff */
[-C--:B------:R-:W-:Y:S02]  /*e840*/  LEA R2, P3, R16, R69.reuse, 0x2 ;  /* 0x0000004510027211 */ /* 0x080fe400078610ff */
[----:B------:R-:W-:Y:S02]  /*e850*/  ISETP.LT.AND P5, PT, R3, c[0x0][0x17c], !P0 ;  /* 0x00005f0003007a0c */ /* 0x000fe400047a1270 */
[C---:B------:R-:W-:Y:S02]  /*e860*/  IADD3 R0, R198.reuse, 0x6e, RZ ;  /* 0x0000006ec6007810 */ /* 0x040fe40007ffe0ff */
[----:B-1----:R-:W-:Y:S02]  /*e870*/  IADD3 R5, R198, 0x6f, RZ ;  /* 0x0000006fc6057810 */ /* 0x002fe40007ffe0ff */
[C---:B------:R-:W-:Y:S02]  /*e880*/  LEA R4, P6, R17.reuse, R69, 0x2 ;  /* 0x0000004511047211 */ /* 0x040fe400078c10ff */
[----:B------:R-:W-:Y:S01]  /*e890*/  LEA.HI.X.SX32 R3, R16, R70, 0x2, P3 ;  /* 0x0000004610037211 */ /* 0x000fe200018f16ff */
[----:B------:R1:W-:Y:S01]  /*e8a0*/  @P4 STG.E [R12.64], R21 ;  /* 0x000000150c004986 */ /* 0x0003e2000c101904 */
[----:B------:R-:W-:-:S02]  /*e8b0*/  IADD3 R16, R17, c[0x0][0x198], RZ ;  /* 0x0000660011107a10 */ /* 0x000fc40007ffe0ff */
[----:B------:R-:W-:Y:S02]  /*e8c0*/  ISETP.LT.AND P4, PT, R5, c[0x0][0x17c], !P0 ;  /* 0x00005f0005007a0c */ /* 0x000fe40004781270 */
[----:B------:R-:W-:Y:S02]  /*e8d0*/  ISETP.LT.AND P2, PT, R0, c[0x0][0x17c], !P0 ;  /* 0x00005f0000007a0c */ /* 0x000fe40004741270 */
[----:B------:R-:W-:Y:S02]  /*e8e0*/  LEA.HI.X.SX32 R5, R17, R70, 0x2, P6 ;  /* 0x0000004611057211 */ /* 0x000fe400030f16ff */
[C---:B------:R-:W-:Y:S01]  /*e8f0*/  IADD3 R17, R16.reuse, c[0x0][0x198], RZ ;  /* 0x0000660010117a10 */ /* 0x040fe20007ffe0ff */
[----:B--2---:R2:W-:Y:S01]  /*e900*/  @P1 STG.E [R2.64], R28 ;  /* 0x0000001c02001986 */ /* 0x0045e2000c101904 */
[----:B----4-:R-:W-:Y:S02]  /*e910*/  LEA R8, P1, R16, R69, 0x2 ;  /* 0x0000004510087211 */ /* 0x010fe400078210ff */
[----:B-1----:R-:W-:-:S02]  /*e920*/  IADD3 R13, R198, 0x71, RZ ;  /* 0x00000071c60d7810 */ /* 0x002fc40007ffe0ff */
[----:B------:R-:W-:Y:S01]  /*e930*/  LEA R12, P6, R17, R69, 0x2 ;  /* 0x00000045110c7211 */ /* 0x000fe200078c10ff */
[----:B------:R1:W-:Y:S01]  /*e940*/  @P5 STG.E [R4.64], R29 ;  /* 0x0000001d04005986 */ /* 0x0003e2000c101904 */
[-C--:B------:R-:W-:Y:S02]  /*e950*/  LEA.HI.X.SX32 R9, R16, R70.reuse, 0x2, P1 ;  /* 0x0000004610097211 */ /* 0x080fe400008f16ff */
[----:B------:R-:W-:Y:S02]  /*e960*/  ISETP.LT.AND P5, PT, R13, c[0x0][0x17c], !P0 ;  /* 0x00005f000d007a0c */ /* 0x000fe400047a1270 */
[C---:B------:R-:W-:Y:S02]  /*e970*/  LEA.HI.X.SX32 R13, R17.reuse, R70, 0x2, P6 ;  /* 0x00000046110d7211 */ /* 0x040fe400030f16ff */
[----:B------:R-:W-:Y:S02]  /*e980*/  IADD3 R0, R198, 0x70, RZ ;  /* 0x00000070c6007810 */ /* 0x000fe40007ffe0ff */
[----:B------:R-:W-:Y:S01]  /*e990*/  IADD3 R17, R17, c[0x0][0x198], RZ ;  /* 0x0000660011117a10 */ /* 0x000fe20007ffe0ff */
[----:B---3--:R-:W-:Y:S01]  /*e9a0*/  @P2 STG.E [R8.64], R32 ;  /* 0x0000002008002986 */ /* 0x008fe2000c101904 */
[----:B------:R-:W-:-:S02]  /*e9b0*/  ISETP.LT.AND P3, PT, R0, c[0x0][0x17c], !P0 ;  /* 0x00005f0000007a0c */ /* 0x000fc40004761270 */
[C---:B------:R-:W-:Y:S02]  /*e9c0*/  IADD3 R16, R17.reuse, c[0x0][0x198], RZ ;  /* 0x0000660011107a10 */ /* 0x040fe40007ffe0ff */
[CC--:B--2---:R-:W-:Y:S02]  /*e9d0*/  LEA R2, P2, R17.reuse, R69.reuse, 0x2 ;  /* 0x0000004511027211 */ /* 0x0c4fe400078410ff */
[----:B-1----:R-:W-:Y:S02]  /*e9e0*/  IADD3 R5, R198, 0x73, RZ ;  /* 0x00000073c6057810 */ /* 0x002fe40007ffe0ff */
[C---:B------:R-:W-:Y:S02]  /*e9f0*/  LEA R4, P6, R16.reuse, R69, 0x2 ;  /* 0x0000004510047211 */ /* 0x040fe400078c10ff */
[----:B------:R-:W-:Y:S01]  /*ea00*/  LEA.HI.X.SX32 R3, R17, R70, 0x2, P2 ;  /* 0x0000004611037211 */ /* 0x000fe200010f16ff */
[----:B------:R1:W-:Y:S01]  /*ea10*/  @P4 STG.E [R12.64], R33 ;  /* 0x000000210c004986 */ /* 0x0003e2000c101904 */
[----:B------:R-:W-:-:S02]  /*ea20*/  IADD3 R17, R16, c[0x0][0x198], RZ ;  /* 0x0000660010117a10 */ /* 0x000fc40007ffe0ff */
[----:B------:R-:W-:Y:S02]  /*ea30*/  IADD3 R0, R198, 0x72, RZ ;  /* 0x00000072c6007810 */ /* 0x000fe40007ffe0ff */
[----:B------:R-:W-:Y:S02]  /*ea40*/  ISETP.LT.AND P4, PT, R5, c[0x0][0x17c], !P0 ;  /* 0x00005f0005007a0c */ /* 0x000fe40004781270 */
[----:B------:R-:W-:Y:S02]  /*ea50*/  LEA.HI.X.SX32 R5, R16, R70, 0x2, P6 ;  /* 0x0000004610057211 */ /* 0x000fe400030f16ff */
[----:B------:R-:W-:Y:S02]  /*ea60*/  IADD3 R16, R17, c[0x0][0x198], RZ ;  /* 0x0000660011107a10 */ /* 0x000fe40007ffe0ff */
[----:B------:R-:W-:Y:S01]  /*ea70*/  ISETP.LT.AND P1, PT, R0, c[0x0][0x17c], !P0 ;  /* 0x00005f0000007a0c */ /* 0x000fe20004721270 */
[----:B------:R2:W-:Y:S01]  /*ea80*/  @P3 STG.E [R2.64], R6 ;  /* 0x0000000602003986 */ /* 0x0005e2000c101904 */
[----:B-1----:R-:W-:-:S02]  /*ea90*/  IADD3 R13, R198, 0x75, RZ ;  /* 0x00000075c60d7810 */ /* 0x002fc40007ffe0ff */
[-C--:B------:R-:W-:Y:S01]  /*eaa0*/  LEA R12, P6, R16, R69.reuse, 0x2 ;  /* 0x00000045100c7211 */ /* 0x080fe200078c10ff */
[----:B------:R1:W-:Y:S01]  /*eab0*/  @P5 STG.E [R4.64], R7 ;  /* 0x0000000704005986 */ /* 0x0003e2000c101904 */
[----:B------:R-:W-:Y:S02]  /*eac0*/  LEA R8, P3, R17, R69, 0x2 ;  /* 0x0000004511087211 */ /* 0x000fe400078610ff */
[----:B------:R-:W-:Y:S02]  /*ead0*/  IADD3 R0, R198, 0x74, RZ ;  /* 0x00000074c6007810 */ /* 0x000fe40007ffe0ff */
[----:B------:R-:W-:Y:S02]  /*eae0*/  ISETP.LT.AND P5, PT, R13, c[0x0][0x17c], !P0 ;  /* 0x00005f000d007a0c */ /* 0x000fe400047a1270 */
[-C--:B------:R-:W-:Y:S02]  /*eaf0*/  LEA.HI.X.SX32 R13, R16, R70.reuse, 0x2, P6 ;  /* 0x00000046100d7211 */ /* 0x080fe400030f16ff */
[----:B------:R-:W-:-:S02]  /*eb00*/  LEA.HI.X.SX32 R9, R17, R70, 0x2, P3 ;  /* 0x0000004611097211 */ /* 0x000fc400018f16ff */
[----:B------:R-:W-:Y:S02]  /*eb10*/  IADD3 R16, R16, c[0x0][0x198], RZ ;  /* 0x0000660010107a10 */ /* 0x000fe40007ffe0ff */
[----:B------:R-:W-:Y:S01]  /*eb20*/  ISETP.LT.AND P2, PT, R0, c[0x0][0x17c], !P0 ;  /* 0x00005f0000007a0c */ /* 0x000fe20004741270 */
[----:B------:R3:W-:Y:S01]  /*eb30*/  @P1 STG.E [R8.64], R10 ;  /* 0x0000000a08001986 */ /* 0x0007e2000c101904 */
[C---:B--2---:R-:W-:Y:S02]  /*eb40*/  IADD3 R6, R16.reuse, c[0x0][0x198], RZ ;  /* 0x0000660010067a10 */ /* 0x044fe40007ffe0ff */
[-C--:B------:R-:W-:Y:S02]  /*eb50*/  LEA R2, P1, R16, R69.reuse, 0x2 ;  /* 0x0000004510027211 */ /* 0x080fe400078210ff */
[----:B-1----:R-:W-:Y:S02]  /*eb60*/  IADD3 R5, R198, 0x77, RZ ;  /* 0x00000077c6057810 */ /* 0x002fe40007ffe0ff */
[----:B------:R-:W-:Y:S01]  /*eb70*/  LEA R4, P6, R6, R69, 0x2 ;  /* 0x0000004506047211 */ /* 0x000fe200078c10ff */
[----:B------:R-:W-:Y:S01]  /*eb80*/  @P4 STG.E [R12.64], R11 ;  /* 0x0000000b0c004986 */ /* 0x000fe2000c101904 */
[----:B------:R-:W-:-:S02]  /*eb90*/  IADD3 R0, R198, 0x76, RZ ;  /* 0x00000076c6007810 */ /* 0x000fc40007ffe0ff */
[-C--:B------:R-:W-:Y:S02]  /*eba0*/  LEA.HI.X.SX32 R3, R16, R70.reuse, 0x2, P1 ;  /* 0x0000004610037211 */ /* 0x080fe400008f16ff */
[C---:B------:R-:W-:Y:S02]  /*ebb0*/  IADD3 R7, R6.reuse, c[0x0][0x198], RZ ;  /* 0x0000660006077a10 */ /* 0x040fe40007ffe0ff */
[----:B------:R-:W-:Y:S02]  /*ebc0*/  ISETP.LT.AND P4, PT, R5, c[0x0][0x17c], !P0 ;  /* 0x00005f0005007a0c */ /* 0x000fe40004781270 */
[----:B------:R-:W-:Y:S02]  /*ebd0*/  LEA.HI.X.SX32 R5, R6, R70, 0x2, P6 ;  /* 0x0000004606057211 */ /* 0x000fe400030f16ff */
[----:B------:R-:W-:Y:S01]  /*ebe0*/  ISETP.LT.AND P3, PT, R0, c[0x0][0x17c], !P0 ;  /* 0x00005f0000007a0c */ /* 0x000fe20004761270 */
[----:B------:R1:W-:Y:S01]  /*ebf0*/  @P2 STG.E [R2.64], R14 ;  /* 0x0000000e02002986 */ /* 0x0003e2000c101904 */
[----:B---3--:R-:W-:-:S02]  /*ec00*/  IADD3 R10, R7, c[0x0][0x198], RZ ;  /* 0x00006600070a7a10 */ /* 0x008fc40007ffe0ff */
[CC--:B------:R-:W-:Y:S01]  /*ec10*/  LEA R6, P2, R7.reuse, R69.reuse, 0x2 ;  /* 0x0000004507067211 */ /* 0x0c0fe200078410ff */
[----:B------:R2:W-:Y:S01]  /*ec20*/  @P5 STG.E [R4.64], R15 ;  /* 0x0000000f04005986 */ /* 0x0005e2000c101904 */
[----:B------:R-:W-:Y:S02]  /*ec30*/  IADD3 R9, R198, 0x79, RZ ;  /* 0x00000079c6097810 */ /* 0x000fe40007ffe0ff */
[----:B------:R-:W-:Y:S02]  /*ec40*/  LEA R8, P5, R10, R69, 0x2 ;  /* 0x000000450a087211 */ /* 0x000fe400078a10ff */
[----:B------:R-:W-:Y:S02]  /*ec50*/  LEA.HI.X.SX32 R7, R7, R70, 0x2, P2 ;  /* 0x0000004607077211 */ /* 0x000fe400010f16ff */
[----:B------:R-:W-:Y:S02]  /*ec60*/  IADD3 R0, R198, 0x78, RZ ;  /* 0x00000078c6007810 */ /* 0x000fe40007ffe0ff */
[----:B------:R-:W-:-:S02]  /*ec70*/  ISETP.LT.AND P2, PT, R9, c[0x0][0x17c], !P0 ;  /* 0x00005f0009007a0c */ /* 0x000fc40004741270 */
[C---:B------:R-:W-:Y:S02]  /*ec80*/  LEA.HI.X.SX32 R9, R10.reuse, R70, 0x2, P5 ;  /* 0x000000460a097211 */ /* 0x040fe400028f16ff */
[----:B------:R-:W-:Y:S01]  /*ec90*/  IADD3 R10, R10, c[0x0][0x198], RZ ;  /* 0x000066000a0a7a10 */ /* 0x000fe20007ffe0ff */
[----:B------:R-:W-:Y:S01]  /*eca0*/  @P3 STG.E [R6.64], R18 ;  /* 0x0000001206003986 */ /* 0x000fe2000c101904 */
[----:B------:R-:W-:Y:S02]  /*ecb0*/  ISETP.LT.AND P1, PT, R0, c[0x0][0x17c], !P0 ;  /* 0x00005f0000007a0c */ /* 0x000fe40004721270 */
[C---:B-1----:R-:W-:Y:S02]  /*ecc0*/  LEA R2, P3, R10.reuse, R69, 0x2 ;  /* 0x000000450a027211 */ /* 0x042fe400078610ff */
[----:B------:R-:W-:Y:S02]  /*ecd0*/  IADD3 R11, R10, c[0x0][0x198], RZ ;  /* 0x000066000a0b7a10 */ /* 0x000fe40007ffe0ff */
[----:B------:R-:W-:-:S02]  /*ece0*/  IADD3 R0, R198, 0x7a, RZ ;  /* 0x0000007ac6007810 */ /* 0x000fc40007ffe0ff */
[----:B------:R-:W-:Y:S02]  /*ecf0*/  LEA.HI.X.SX32 R3, R10, R70, 0x2, P3 ;  /* 0x000000460a037211 */ /* 0x000fe400018f16ff */
[----:B--2---:R-:W-:Y:S02]  /*ed00*/  IADD3 R5, R198, 0x7b, RZ ;  /* 0x0000007bc6057810 */ /* 0x004fe40007ffe0ff */
[C---:B------:R-:W-:Y:S02]  /*ed10*/  IADD3 R10, R11.reuse, c[0x0][0x198], RZ ;  /* 0x000066000b0a7a10 */ /* 0x040fe40007ffe0ff */
[----:B------:R-:W-:Y:S02]  /*ed20*/  ISETP.LT.AND P5, PT, R0, c[0x0][0x17c], !P0 ;  /* 0x00005f0000007a0c */ /* 0x000fe400047a1270 */
[----:B------:R-:W-:Y:S01]  /*ed30*/  LEA R4, P6, R11, R69, 0x2 ;  /* 0x000000450b047211 */ /* 0x000fe200078c10ff */
[----:B------:R1:W-:Y:S01]  /*ed40*/  @P4 STG.E [R8.64], R19 ;  /* 0x0000001308004986 */ /* 0x0003e2000c101904 */
[----:B------:R-:W-:-:S02]  /*ed50*/  IADD3 R0, R198, 0x7c, RZ ;  /* 0x0000007cc6007810 */ /* 0x000fc40007ffe0ff */
[----:B------:R-:W-:Y:S01]  /*ed60*/  ISETP.LT.AND P4, PT, R5, c[0x0][0x17c], !P0 ;  /* 0x00005f0005007a0c */ /* 0x000fe20004781270 */
[----:B------:R2:W-:Y:S01]  /*ed70*/  @P1 STG.E [R2.64], R26 ;  /* 0x0000001a02001986 */ /* 0x0005e2000c101904 */
[----:B------:R-:W-:Y:S02]  /*ed80*/  LEA.HI.X.SX32 R5, R11, R70, 0x2, P6 ;  /* 0x000000460b057211 */ /* 0x000fe400030f16ff */
[----:B------:R-:W-:Y:S02]  /*ed90*/  ISETP.LT.AND P3, PT, R0, c[0x0][0x17c], !P0 ;  /* 0x00005f0000007a0c */ /* 0x000fe40004761270 */
[----:B------:R-:W-:Y:S02]  /*eda0*/  IADD3 R0, R198, 0x7d, RZ ;  /* 0x0000007dc6007810 */ /* 0x000fe40007ffe0ff */
[C---:B-1----:R-:W-:Y:S02]  /*edb0*/  IADD3 R9, R10.reuse, c[0x0][0x198], RZ ;  /* 0x000066000a097a10 */ /* 0x042fe40007ffe0ff */
[----:B------:R-:W-:-:S02]  /*edc0*/  LEA R6, P1, R10, R69, 0x2 ;  /* 0x000000450a067211 */ /* 0x000fc400078210ff */
[C---:B------:R-:W-:Y:S01]  /*edd0*/  IADD3 R11, R9.reuse, c[0x0][0x198], RZ ;  /* 0x00006600090b7a10 */ /* 0x040fe20007ffe0ff */
[----:B------:R1:W-:Y:S01]  /*ede0*/  @P2 STG.E [R4.64], R27 ;  /* 0x0000001b04002986 */ /* 0x0003e2000c101904 */
[-C--:B------:R-:W-:Y:S02]  /*edf0*/  LEA R8, P6, R9, R69.reuse, 0x2 ;  /* 0x0000004509087211 */ /* 0x080fe400078c10ff */
[----:B------:R-:W-:Y:S02]  /*ee00*/  ISETP.LT.AND P2, PT, R0, c[0x0][0x17c], !P0 ;  /* 0x00005f0000007a0c */ /* 0x000fe40004741270 */
[----:B------:R-:W-:Y:S02]  /*ee10*/  LEA.HI.X.SX32 R7, R10, R70, 0x2, P1 ;  /* 0x000000460a077211 */ /* 0x000fe400008f16ff */
[C---:B------:R-:W-:Y:S02]  /*ee20*/  IADD3 R0, R11.reuse, c[0x0][0x198], RZ ;  /* 0x000066000b007a10 */ /* 0x040fe40007ffe0ff */
[----:B--2---:R-:W-:-:S02]  /*ee30*/  LEA R2, P1, R11, R69, 0x2 ;  /* 0x000000450b027211 */ /* 0x004fc400078210ff */
[C---:B------:R-:W-:Y:S02]  /*ee40*/  IADD3 R12, R198.reuse, 0x7e, RZ ;  /* 0x0000007ec60c7810 */ /* 0x040fe40007ffe0ff */
[----:B------:R-:W-:Y:S02]  /*ee50*/  IADD3 R198, R198, 0x7f, RZ ;  /* 0x0000007fc6c67810 */ /* 0x000fe40007ffe0ff */
[-C--:B------:R-:W-:Y:S02]  /*ee60*/  LEA.HI.X.SX32 R9, R9, R70.reuse, 0x2, P6 ;  /* 0x0000004609097211 */ /* 0x080fe400030f16ff */
[C---:B------:R-:W-:Y:S02]  /*ee70*/  LEA R10, P6, R0.reuse, R69, 0x2 ;  /* 0x00000045000a7211 */ /* 0x040fe400078c10ff */
[----:B------:R-:W-:Y:S02]  /*ee80*/  LEA.HI.X.SX32 R3, R11, R70, 0x2, P1 ;  /* 0x000000460b037211 */ /* 0x000fe400008f16ff */
[----:B-1----:R-:W-:-:S02]  /*ee90*/  IADD3 R5, R0, c[0x0][0x198], RZ ;  /* 0x0000660000057a10 */ /* 0x002fc40007ffe0ff */
[----:B------:R-:W-:Y:S02]  /*eea0*/  ISETP.LT.AND P1, PT, R12, c[0x0][0x17c], !P0 ;  /* 0x00005f000c007a0c */ /* 0x000fe40004721270 */
[----:B------:R-:W-:Y:S02]  /*eeb0*/  ISETP.LT.AND P0, PT, R198, c[0x0][0x17c], !P0 ;  /* 0x00005f00c6007a0c */ /* 0x000fe40004701270 */
[-C--:B------:R-:W-:Y:S02]  /*eec0*/  LEA.HI.X.SX32 R11, R0, R70.reuse, 0x2, P6 ;  /* 0x00000046000b7211 */ /* 0x080fe400030f16ff */
[C---:B------:R-:W-:Y:S02]  /*eed0*/  LEA R4, P6, R5.reuse, R69, 0x2 ;  /* 0x0000004505047211 */ /* 0x040fe400078c10ff */
[C---:B------:R-:W-:Y:S01]  /*eee0*/  IADD3 R0, R5.reuse, c[0x0][0x198], RZ ;  /* 0x0000660005007a10 */ /* 0x040fe20007ffe0ff */
[----:B------:R1:W-:Y:S01]  /*eef0*/  @P5 STG.E [R6.64], R22 ;  /* 0x0000001606005986 */ /* 0x0003e2000c101904 */
[----:B------:R-:W-:-:S03]  /*ef00*/  LEA.HI.X.SX32 R5, R5, R70, 0x2, P6 ;  /* 0x0000004605057211 */ /* 0x000fc600030f16ff */
[----:B------:R1:W-:Y:S01]  /*ef10*/  @P4 STG.E [R8.64], R23 ;  /* 0x0000001708004986 */ /* 0x0003e2000c101904 */
[----:B------:R-:W-:-:S03]  /*ef20*/  LEA R12, P6, R0, R69, 0x2 ;  /* 0x00000045000c7211 */ /* 0x000fc600078c10ff */
[----:B------:R1:W-:Y:S04]  /*ef30*/  @P3 STG.E [R2.64], R30 ;  /* 0x0000001e02003986 */ /* 0x0003e8000c101904 */
[----:B------:R1:W-:Y:S01]  /*ef40*/  @P2 STG.E [R10.64], R31 ;  /* 0x0000001f0a002986 */ /* 0x0003e2000c101904 */
[----:B------:R-:W-:-:S03]  /*ef50*/  LEA.HI.X.SX32 R13, R0, R70, 0x2, P6 ;  /* 0x00000046000d7211 */ /* 0x000fc600030f16ff */
[----:B------:R1:W-:Y:S01]  /*ef60*/  @P1 STG.E [R4.64], R34 ;  /* 0x0000002204001986 */ /* 0x0003e2000c101904 */
[----:B------:R-:W-:Y:S05]  /*ef70*/  @!P0 EXIT ;  /* 0x000000000000894d */ /* 0x000fea0003800000 */
[----:B------:R-:W-:Y:S01]  /*ef80*/  STG.E [R12.64], R35 ;  /* 0x000000230c007986 */ /* 0x000fe2000c101904 */
[----:B------:R-:W-:Y:S05]  /*ef90*/  EXIT ;  /* 0x000000000000794d */ /* 0x000fea0003800000 */
.L_x_3:
[----:B------:R-:W-:-:S00]  /*efa0*/  BRA `(.L_x_3) ;  /* 0xfffffff000007947 */ /* 0x000fc0000383ffff */
[----:B------:R-:W-:-:S00]  /*efb0*/  NOP ;  /* 0x0000000000007918 */ /* 0x000fc00000000000 */
        /* <DEDUP_REMOVED lines=12> */
.L_x_4:


//--------------------- .nv.shared.matmul_kernel  --------------------------
	.section	.nv.shared.matmul_kernel,"aw",@nobits
	.sectionflags	@""
	.align	16
